	.target	sm_90a

	.elftype	@"ET_EXEC"


//--------------------- .note.nv.tkinfo           --------------------------
	.section	.note.nv.tkinfo,"",@"SHT_NOTE"
	.sectionflags	@"SHF_NOTE_NV_TKINFO"
	.tkinfo
        /*0018*/ 	.word	0x00000002
        /*0030*/ 	.string	""
        /*0030*/ 	.string	"ptxas"
        /*0030*/ 	.string	"Cuda compilation tools, release 13.0, V13.0.88"
        /*0030*/ 	.string	"Build cuda_13.0.r13.0/compiler.36424714_0"
        /*0030*/ 	.string	"-arch sm_90a -m 64 "



//--------------------- .note.nv.cuinfo           --------------------------
	.section	.note.nv.cuinfo,"",@"SHT_NOTE"
	.sectionflags	@"SHF_NOTE_NV_CUINFO"
        /*0018*/ 	.short	0x0002
        /*001a*/ 	.short	0x005a
        /*001c*/ 	.short	0x0082
	.zero		2


//--------------------- .nv.info                  --------------------------
	.section	.nv.info,"",@"SHT_CUDA_INFO"
	.align	4


	//----- nvinfo : EIATTR_REGCOUNT
	.align		4
        /*0000*/ 	.byte	0x04, 0x2f
        /*0002*/ 	.short	(.L_15 - .L_14)
	.align		4
.L_14:
        /*0004*/ 	.word	index@(_ZN7cutlass13device_kernelINS_4gemm6kernel13GemmUniversalIN4cute5tupleIJiiiiEEENS1_10collective13CollectiveMmaINS1_34MainloopSm90TmaGmmaWarpSpecializedILi3ENS5_IJNS4_1CILi1EEESB_SB_EEENS1_35KernelTmaWarpSpecializedCooperativeEEENS5_IJNSA_ILi128EEENSA_ILi64EEESF_EEENS_6half_tENS5_IJlSB_lEEESI_SJ_NS4_8TiledMMAINS4_8MMA_AtomIJNS4_4SM904GMMA25MMA_64x64x16_F32F16F16_SSILNSN_5MajorE0ELSP_0ELNSN_7ScaleInE1ELSQ_1EEEEEENS4_6LayoutINS5_IJNSA_ILi2EEESB_SB_EEENS5_IJSB_NSA_ILi0EEESW_EEEEENS5_IJNS4_10UnderscoreESZ_SZ_EEEEENS4_13SM90_TMA_LOADENS4_14ComposedLayoutINS4_7SwizzleILi3ELi4ELi3EEENS4_18smem_ptr_flag_bitsILi16EEENST_INS5_IJNSA_ILi8EEESG_EEENS5_IJSG_SB_EEEEEEEvNS4_8identityES12_S1C_vS1D_EENS_8epilogue10collective6detail29Sm90TmaWarpSpecializedAdapterINS1G_15DefaultEpilogueISI_SJ_SJ_NS1F_6thread17LinearCombinationISI_Li1EffLNS1K_9ScaleType4KindE0ELNS_15FloatRoundStyleE2ESI_EENS1_15EpilogueDefaultEEEEEvvEEEEvNT_6ParamsE)
        /*0008*/ 	.word	0x000000a8


	//----- nvinfo : EIATTR_FRAME_SIZE
	.align		4
.L_15:
        /*000c*/ 	.byte	0x04, 0x11
        /*000e*/ 	.short	(.L_17 - .L_16)
	.align		4
.L_16:
        /*0010*/ 	.word	index@(_ZN7cutlass13device_kernelINS_4gemm6kernel13GemmUniversalIN4cute5tupleIJiiiiEEENS1_10collective13CollectiveMmaINS1_34MainloopSm90TmaGmmaWarpSpecializedILi3ENS5_IJNS4_1CILi1EEESB_SB_EEENS1_35KernelTmaWarpSpecializedCooperativeEEENS5_IJNSA_ILi128EEENSA_ILi64EEESF_EEENS_6half_tENS5_IJlSB_lEEESI_SJ_NS4_8TiledMMAINS4_8MMA_AtomIJNS4_4SM904GMMA25MMA_64x64x16_F32F16F16_SSILNSN_5MajorE0ELSP_0ELNSN_7ScaleInE1ELSQ_1EEEEEENS4_6LayoutINS5_IJNSA_ILi2EEESB_SB_EEENS5_IJSB_NSA_ILi0EEESW_EEEEENS5_IJNS4_10UnderscoreESZ_SZ_EEEEENS4_13SM90_TMA_LOADENS4_14ComposedLayoutINS4_7SwizzleILi3ELi4ELi3EEENS4_18smem_ptr_flag_bitsILi16EEENST_INS5_IJNSA_ILi8EEESG_EEENS5_IJSG_SB_EEEEEEEvNS4_8identityES12_S1C_vS1D_EENS_8epilogue10collective6detail29Sm90TmaWarpSpecializedAdapterINS1G_15DefaultEpilogueISI_SJ_SJ_NS1F_6thread17LinearCombinationISI_Li1EffLNS1K_9ScaleType4KindE0ELNS_15FloatRoundStyleE2ESI_EENS1_15EpilogueDefaultEEEEEvvEEEEvNT_6ParamsE)
        /*0014*/ 	.word	0x00000000


	//----- nvinfo : EIATTR_MIN_STACK_SIZE
	.align		4
.L_17:
        /*0018*/ 	.byte	0x04, 0x12
        /*001a*/ 	.short	(.L_19 - .L_18)
	.align		4
.L_18:
        /*001c*/ 	.word	index@(_ZN7cutlass13device_kernelINS_4gemm6kernel13GemmUniversalIN4cute5tupleIJiiiiEEENS1_10collective13CollectiveMmaINS1_34MainloopSm90TmaGmmaWarpSpecializedILi3ENS5_IJNS4_1CILi1EEESB_SB_EEENS1_35KernelTmaWarpSpecializedCooperativeEEENS5_IJNSA_ILi128EEENSA_ILi64EEESF_EEENS_6half_tENS5_IJlSB_lEEESI_SJ_NS4_8TiledMMAINS4_8MMA_AtomIJNS4_4SM904GMMA25MMA_64x64x16_F32F16F16_SSILNSN_5MajorE0ELSP_0ELNSN_7ScaleInE1ELSQ_1EEEEEENS4_6LayoutINS5_IJNSA_ILi2EEESB_SB_EEENS5_IJSB_NSA_ILi0EEESW_EEEEENS5_IJNS4_10UnderscoreESZ_SZ_EEEEENS4_13SM90_TMA_LOADENS4_14ComposedLayoutINS4_7SwizzleILi3ELi4ELi3EEENS4_18smem_ptr_flag_bitsILi16EEENST_INS5_IJNSA_ILi8EEESG_EEENS5_IJSG_SB_EEEEEEEvNS4_8identityES12_S1C_vS1D_EENS_8epilogue10collective6detail29Sm90TmaWarpSpecializedAdapterINS1G_15DefaultEpilogueISI_SJ_SJ_NS1F_6thread17LinearCombinationISI_Li1EffLNS1K_9ScaleType4KindE0ELNS_15FloatRoundStyleE2ESI_EENS1_15EpilogueDefaultEEEEEvvEEEEvNT_6ParamsE)
        /*0020*/ 	.word	0x00000000
.L_19:


//--------------------- .nv.compat                --------------------------
	.section	.nv.compat,"",@"SHT_CUDA_COMPAT_INFO"
	.align	4
        /*0000*/ 	.byte	0x02, 0x09, 0x01, 0x00, 0x02, 0x02, 0x04, 0x00, 0x02, 0x05, 0x05, 0x00, 0x03, 0x07, 0x01, 0x01
        /*0010*/ 	.byte	0x02, 0x03, 0x01, 0x00, 0x02, 0x06, 0x01, 0x00, 0x04, 0x0b, 0x08, 0x00, 0x00, 0x00, 0x00, 0x00
        /*0020*/ 	.byte	0x00, 0x00, 0x00, 0x00


//--------------------- .nv.info._ZN7cutlass13device_kernelINS_4gemm6kernel13GemmUniversalIN4cute5tupleIJiiiiEEENS1_10collective13CollectiveMmaINS1_34MainloopSm90TmaGmmaWarpSpecializedILi3ENS5_IJNS4_1CILi1EEESB_SB_EEENS1_35KernelTmaWarpSpecializedCooperativeEEENS5_IJNSA_ILi128EEENSA_ILi64EEESF_EEENS_6half_tENS5_IJlSB_lEEESI_SJ_NS4_8TiledMMAINS4_8MMA_AtomIJNS4_4SM904GMMA25MMA_64x64x16_F32F16F16_SSILNSN_5MajorE0ELSP_0ELNSN_7ScaleInE1ELSQ_1EEEEEENS4_6LayoutINS5_IJNSA_ILi2EEESB_SB_EEENS5_IJSB_NSA_ILi0EEESW_EEEEENS5_IJNS4_10UnderscoreESZ_SZ_EEEEENS4_13SM90_TMA_LOADENS4_14ComposedLayoutINS4_7SwizzleILi3ELi4ELi3EEENS4_18smem_ptr_flag_bitsILi16EEENST_INS5_IJNSA_ILi8EEESG_EEENS5_IJSG_SB_EEEEEEEvNS4_8identityES12_S1C_vS1D_EENS_8epilogue10collective6detail29Sm90TmaWarpSpecializedAdapterINS1G_15DefaultEpilogueISI_SJ_SJ_NS1F_6thread17LinearCombinationISI_Li1EffLNS1K_9ScaleType4KindE0ELNS_15FloatRoundStyleE2ESI_EENS1_15EpilogueDefaultEEEEEvvEEEEvNT_6ParamsE --------------------------
	.section	.nv.info._ZN7cutlass13device_kernelINS_4gemm6kernel13GemmUniversalIN4cute5tupleIJiiiiEEENS1_10collective13CollectiveMmaINS1_34MainloopSm90TmaGmmaWarpSpecializedILi3ENS5_IJNS4_1CILi1EEESB_SB_EEENS1_35KernelTmaWarpSpecializedCooperativeEEENS5_IJNSA_ILi128EEENSA_ILi64EEESF_EEENS_6half_tENS5_IJlSB_lEEESI_SJ_NS4_8TiledMMAINS4_8MMA_AtomIJNS4_4SM904GMMA25MMA_64x64x16_F32F16F16_SSILNSN_5MajorE0ELSP_0ELNSN_7ScaleInE1ELSQ_1EEEEEENS4_6LayoutINS5_IJNSA_ILi2EEESB_SB_EEENS5_IJSB_NSA_ILi0EEESW_EEEEENS5_IJNS4_10UnderscoreESZ_SZ_EEEEENS4_13SM90_TMA_LOADENS4_14ComposedLayoutINS4_7SwizzleILi3ELi4ELi3EEENS4_18smem_ptr_flag_bitsILi16EEENST_INS5_IJNSA_ILi8EEESG_EEENS5_IJSG_SB_EEEEEEEvNS4_8identityES12_S1C_vS1D_EENS_8epilogue10collective6detail29Sm90TmaWarpSpecializedAdapterINS1G_15DefaultEpilogueISI_SJ_SJ_NS1F_6thread17LinearCombinationISI_Li1EffLNS1K_9ScaleType4KindE0ELNS_15FloatRoundStyleE2ESI_EENS1_15EpilogueDefaultEEEEEvvEEEEvNT_6ParamsE,"",@"SHT_CUDA_INFO"
	.sectionflags	@""
	.align	4


	//----- nvinfo : EIATTR_CUDA_API_VERSION
	.align		4
        /*0000*/ 	.byte	0x04, 0x37
        /*0002*/ 	.short	(.L_21 - .L_20)
.L_20:
        /*0004*/ 	.word	0x00000082


	//----- nvinfo : EIATTR_KPARAM_INFO
	.align		4
.L_21:
        /*0008*/ 	.byte	0x04, 0x17
        /*000a*/ 	.short	(.L_23 - .L_22)
.L_22:
        /*000c*/ 	.word	0x00000000
        /*0010*/ 	.short	0x0000
        /*0012*/ 	.short	0x0070
        /*0014*/ 	.byte	0x00, 0xf0, 0x01, 0x10


	//----- nvinfo : EIATTR_SPARSE_MMA_MASK
	.align		4
.L_23:
        /*0018*/ 	.byte	0x03, 0x50
        /*001a*/ 	.short	0x0000


	//----- nvinfo : EIATTR_MAXREG_COUNT
	.align		4
        /*001c*/ 	.byte	0x03, 0x1b
        /*001e*/ 	.short	0x00a8


	//----- nvinfo : EIATTR_NUM_BARRIERS
	.align		4
        /*0020*/ 	.byte	0x02, 0x4c
        /*0022*/ 	.byte	0x01
	.zero		1


	//----- nvinfo : EIATTR_EXTERNS
	.align		4
        /*0024*/ 	.byte	0x04, 0x0f
        /*0026*/ 	.short	(.L_25 - .L_24)


	//   ....[0]....
	.align		4
.L_24:
        /*0028*/ 	.word	index@(__assertfail)


	//----- nvinfo : EIATTR_MERCURY_ISA_VERSION
	.align		4
.L_25:
        /*002c*/ 	.byte	0x03, 0x5f
        /*002e*/ 	.short	0x0101


	//----- nvinfo : EIATTR_INT_WARP_WIDE_INSTR_OFFSETS
	.align		4
        /*0030*/ 	.byte	0x04, 0x31
        /*0032*/ 	.short	(.L_27 - .L_26)


	//   ....[0]....
.L_26:
        /*0034*/ 	.word	0x000003d0


	//   ....[1]....
        /*0038*/ 	.word	0x000003e0


	//   ....[2]....
        /*003c*/ 	.word	0x000004a0


	//----- nvinfo : EIATTR_COOP_GROUP_MASK_REGIDS
	.align		4
.L_27:
        /*0040*/ 	.byte	0x04, 0x29
        /*0042*/ 	.short	(.L_29 - .L_28)


	//   ....[0]....
.L_28:
        /*0044*/ 	.word	0xffffffff


	//   ....[1]....
        /*0048*/ 	.word	0xffffffff


	//   ....[2]....
        /*004c*/ 	.word	0xffffffff


	//   ....[3]....
        /*0050*/ 	.word	0xffffffff


	//   ....[4]....
        /*0054*/ 	.word	0xffffffff


	//----- nvinfo : EIATTR_COOP_GROUP_INSTR_OFFSETS
	.align		4
.L_29:
        /*0058*/ 	.byte	0x04, 0x28
        /*005a*/ 	.short	(.L_31 - .L_30)


	//   ....[0]....
.L_30:
        /*005c*/ 	.word	0x00000060


	//   ....[1]....
        /*0060*/ 	.word	0x00000070


	//   ....[2]....
        /*0064*/ 	.word	0x00000130


	//   ....[3]....
        /*0068*/ 	.word	0x000002a0


	//   ....[4]....
        /*006c*/ 	.word	0x000011a0


	//----- nvinfo : EIATTR_REG_RECONFIG
	.align		4
.L_31:
        /*0070*/ 	.byte	0x01, 0x54
	.zero		2


	//----- nvinfo : EIATTR_SYSCALL_OFFSETS
	.align		4
        /*0074*/ 	.byte	0x04, 0x46
        /*0076*/ 	.short	(.L_33 - .L_32)


	//   ....[0]....
.L_32:
        /*0078*/ 	.word	0x00001390


	//----- nvinfo : EIATTR_MBARRIER_INSTR_OFFSETS
	.align		4
.L_33:
        /*007c*/ 	.byte	0x04, 0x39
        /*007e*/ 	.short	(.L_35 - .L_34)


	//   ....[0]....
.L_34:
        /*0080*/ 	.word	0x00000230
        /*0084*/ 	.word	0x000000ff
        /*0088*/ 	.word	0x00000000
        /*008c*/ 	.short	0x0100
        /*008e*/ 	.byte	0x08
	.zero		1


	//   ....[1]....
        /*0090*/ 	.word	0x00000240
        /*0094*/ 	.word	0x000000ff
        /*0098*/ 	.word	0x00000018
        /*009c*/ 	.short	0x0100
        /*009e*/ 	.byte	0x08
	.zero		1


	//   ....[2]....
        /*00a0*/ 	.word	0x00000250
        /*00a4*/ 	.word	0x000000ff
        /*00a8*/ 	.word	0x00000008
        /*00ac*/ 	.short	0x0100
        /*00ae*/ 	.byte	0x08
	.zero		1


	//   ....[3]....
        /*00b0*/ 	.word	0x00000260
        /*00b4*/ 	.word	0x000000ff
        /*00b8*/ 	.word	0x00000020
        /*00bc*/ 	.short	0x0100
        /*00be*/ 	.byte	0x08
	.zero		1


	//   ....[4]....
        /*00c0*/ 	.word	0x00000270
        /*00c4*/ 	.word	0x000000ff
        /*00c8*/ 	.word	0x00000010
        /*00cc*/ 	.short	0x0100
        /*00ce*/ 	.byte	0x08
	.zero		1


	//   ....[5]....
        /*00d0*/ 	.word	0x00000280
        /*00d4*/ 	.word	0x000000ff
        /*00d8*/ 	.word	0x00000028
        /*00dc*/ 	.short	0x0100
        /*00de*/ 	.byte	0x08
	.zero		1


	//   ....[6]....
        /*00e0*/ 	.word	0x00000520
        /*00e4*/ 	.word	0x000000ff
        /*00e8*/ 	.word	0x00000040
        /*00ec*/ 	.short	0x0100
        /*00ee*/ 	.byte	0x08
	.zero		1


	//   ....[7]....
        /*00f0*/ 	.word	0x000005a0
        /*00f4*/ 	.word	0x000000ff
        /*00f8*/ 	.word	0x00000048
        /*00fc*/ 	.short	0x0100
        /*00fe*/ 	.byte	0x08
	.zero		1


	//   ....[8]....
        /*0100*/ 	.word	0x00001410
        /*0104*/ 	.word	0x00000003
        /*0108*/ 	.word	0x00000000
        /*010c*/ 	.short	0x010a
        /*010e*/ 	.byte	0x3f
	.zero		1


	//   ....[9]....
        /*0110*/ 	.word	0x00001470
        /*0114*/ 	.word	0x00000003
        /*0118*/ 	.word	0x00000000
        /*011c*/ 	.short	0x010a
        /*011e*/ 	.byte	0x3f
	.zero		1


	//   ....[10]....
        /*0120*/ 	.word	0x00001980
        /*0124*/ 	.word	0x000000ff
        /*0128*/ 	.word	0x00000000
        /*012c*/ 	.short	0x010a
        /*012e*/ 	.byte	0x08
	.zero		1


	//   ....[11]....
        /*0130*/ 	.word	0x000019c0
        /*0134*/ 	.word	0x000000ff
        /*0138*/ 	.word	0x00000000
        /*013c*/ 	.short	0x010a
        /*013e*/ 	.byte	0x08
	.zero		1


	//   ....[12]....
        /*0140*/ 	.word	0x00001de0
        /*0144*/ 	.word	0x000000ff
        /*0148*/ 	.word	0x00000000
        /*014c*/ 	.short	0x0101
        /*014e*/ 	.byte	0x07
	.zero		1


	//   ....[13]....
        /*0150*/ 	.word	0x00001fc0
        /*0154*/ 	.word	0x000000ff
        /*0158*/ 	.word	0x00000000
        /*015c*/ 	.short	0x0101
        /*015e*/ 	.byte	0x06
	.zero		1


	//   ....[14]....
        /*0160*/ 	.word	0x00005380
        /*0164*/ 	.word	0x0000000e
        /*0168*/ 	.word	0x00000018
        /*016c*/ 	.short	0x010a
        /*016e*/ 	.byte	0x3f
	.zero		1


	//   ....[15]....
        /*0170*/ 	.word	0x000057d0
        /*0174*/ 	.word	0x00000006
        /*0178*/ 	.word	0x00000048
        /*017c*/ 	.short	0x0101
        /*017e*/ 	.byte	0x3f
	.zero		1


	//   ....[16]....
        /*0180*/ 	.word	0x00005ef0
        /*0184*/ 	.word	0x00000007
        /*0188*/ 	.word	0x00000000
        /*018c*/ 	.short	0x010a
        /*018e*/ 	.byte	0x3f
	.zero		1


	//   ....[17]....
        /*0190*/ 	.word	0x00005f70
        /*0194*/ 	.word	0x00000009
        /*0198*/ 	.word	0x00000000
        /*019c*/ 	.short	0x010a
        /*019e*/ 	.byte	0x3f
	.zero		1


	//   ....[18]....
        /*01a0*/ 	.word	0x00006000
        /*01a4*/ 	.word	0x00000003
        /*01a8*/ 	.word	0x00000000
        /*01ac*/ 	.short	0x010a
        /*01ae*/ 	.byte	0x3f
	.zero		1


	//   ....[19]....
        /*01b0*/ 	.word	0x00006060
        /*01b4*/ 	.word	0x00000003
        /*01b8*/ 	.word	0x00000000
        /*01bc*/ 	.short	0x010a
        /*01be*/ 	.byte	0x3f
	.zero		1


	//   ....[20]....
        /*01c0*/ 	.word	0x000060c0
        /*01c4*/ 	.word	0x00000004
        /*01c8*/ 	.word	0x00000000
        /*01cc*/ 	.short	0x010a
        /*01ce*/ 	.byte	0x3f
	.zero		1


	//   ....[21]....
        /*01d0*/ 	.word	0x00006190
        /*01d4*/ 	.word	0x0000000e
        /*01d8*/ 	.word	0x00000018
        /*01dc*/ 	.short	0x010a
        /*01de*/ 	.byte	0x3f
	.zero		1


	//   ....[22]....
        /*01e0*/ 	.word	0x00006260
        /*01e4*/ 	.word	0x00000007
        /*01e8*/ 	.word	0x00000000
        /*01ec*/ 	.short	0x010a
        /*01ee*/ 	.byte	0x3f
	.zero		1


	//   ....[23]....
        /*01f0*/ 	.word	0x000062b0
        /*01f4*/ 	.word	0x00000009
        /*01f8*/ 	.word	0x00000000
        /*01fc*/ 	.short	0x010a
        /*01fe*/ 	.byte	0x3f
	.zero		1


	//----- nvinfo : EIATTR_NUM_MBARRIERS
	.align		4
.L_35:
        /*0200*/ 	.byte	0x03, 0x38
        /*0202*/ 	.short	0x0008


	//----- nvinfo : EIATTR_EXIT_INSTR_OFFSETS
	.align		4
        /*0204*/ 	.byte	0x04, 0x1c
        /*0206*/ 	.short	(.L_37 - .L_36)


	//   ....[0]....
.L_36:
        /*0208*/ 	.word	0x00000640


	//   ....[1]....
        /*020c*/ 	.word	0x00000f00


	//   ....[2]....
        /*0210*/ 	.word	0x00004a60


	//   ....[3]....
        /*0214*/ 	.word	0x00005090


	//   ....[4]....
        /*0218*/ 	.word	0x00006050


	//----- nvinfo : EIATTR_MAX_THREADS
	.align		4
.L_37:
        /*021c*/ 	.byte	0x04, 0x05
        /*021e*/ 	.short	(.L_39 - .L_38)
.L_38:
        /*0220*/ 	.word	0x00000180
        /*0224*/ 	.word	0x00000001
        /*0228*/ 	.word	0x00000001


	//----- nvinfo : EIATTR_CRS_STACK_SIZE
	.align		4
.L_39:
        /*022c*/ 	.byte	0x04, 0x1e
        /*022e*/ 	.short	(.L_41 - .L_40)
.L_40:
        /*0230*/ 	.word	0x00000000


	//----- nvinfo : EIATTR_CBANK_PARAM_SIZE
	.align		4
.L_41:
        /*0234*/ 	.byte	0x03, 0x19
        /*0236*/ 	.short	0x0470


	//----- nvinfo : EIATTR_PARAM_CBANK
	.align		4
        /*0238*/ 	.byte	0x04, 0x0a
        /*023a*/ 	.short	(.L_43 - .L_42)
	.align		4
.L_42:
        /*023c*/ 	.word	index@(.nv.constant0._ZN7cutlass13device_kernelINS_4gemm6kernel13GemmUniversalIN4cute5tupleIJiiiiEEENS1_10collective13CollectiveMmaINS1_34MainloopSm90TmaGmmaWarpSpecializedILi3ENS5_IJNS4_1CILi1EEESB_SB_EEENS1_35KernelTmaWarpSpecializedCooperativeEEENS5_IJNSA_ILi128EEENSA_ILi64EEESF_EEENS_6half_tENS5_IJlSB_lEEESI_SJ_NS4_8TiledMMAINS4_8MMA_AtomIJNS4_4SM904GMMA25MMA_64x64x16_F32F16F16_SSILNSN_5MajorE0ELSP_0ELNSN_7ScaleInE1ELSQ_1EEEEEENS4_6LayoutINS5_IJNSA_ILi2EEESB_SB_EEENS5_IJSB_NSA_ILi0EEESW_EEEEENS5_IJNS4_10UnderscoreESZ_SZ_EEEEENS4_13SM90_TMA_LOADENS4_14ComposedLayoutINS4_7SwizzleILi3ELi4ELi3EEENS4_18smem_ptr_flag_bitsILi16EEENST_INS5_IJNSA_ILi8EEESG_EEENS5_IJSG_SB_EEEEEEEvNS4_8identityES12_S1C_vS1D_EENS_8epilogue10collective6detail29Sm90TmaWarpSpecializedAdapterINS1G_15DefaultEpilogueISI_SJ_SJ_NS1F_6thread17LinearCombinationISI_Li1EffLNS1K_9ScaleType4KindE0ELNS_15FloatRoundStyleE2ESI_EENS1_15EpilogueDefaultEEEEEvvEEEEvNT_6ParamsE)
        /*0240*/ 	.short	0x0210
        /*0242*/ 	.short	0x0470


	//----- nvinfo : EIATTR_SW_WAR
	.align		4
.L_43:
        /*0244*/ 	.byte	0x04, 0x36
        /*0246*/ 	.short	(.L_45 - .L_44)
.L_44:
        /*0248*/ 	.word	0x00000008
.L_45:


//--------------------- .nv.callgraph             --------------------------
	.section	.nv.callgraph,"",@"SHT_CUDA_CALLGRAPH"
	.align	4
	.sectionentsize	8
	.align		4
        /*0000*/ 	.word	0x00000000
	.align		4
        /*0004*/ 	.word	0xffffffff
	.align		4
        /*0008*/ 	.word	index@(_ZN7cutlass13device_kernelINS_4gemm6kernel13GemmUniversalIN4cute5tupleIJiiiiEEENS1_10collective13CollectiveMmaINS1_34MainloopSm90TmaGmmaWarpSpecializedILi3ENS5_IJNS4_1CILi1EEESB_SB_EEENS1_35KernelTmaWarpSpecializedCooperativeEEENS5_IJNSA_ILi128EEENSA_ILi64EEESF_EEENS_6half_tENS5_IJlSB_lEEESI_SJ_NS4_8TiledMMAINS4_8MMA_AtomIJNS4_4SM904GMMA25MMA_64x64x16_F32F16F16_SSILNSN_5MajorE0ELSP_0ELNSN_7ScaleInE1ELSQ_1EEEEEENS4_6LayoutINS5_IJNSA_ILi2EEESB_SB_EEENS5_IJSB_NSA_ILi0EEESW_EEEEENS5_IJNS4_10UnderscoreESZ_SZ_EEEEENS4_13SM90_TMA_LOADENS4_14ComposedLayoutINS4_7SwizzleILi3ELi4ELi3EEENS4_18smem_ptr_flag_bitsILi16EEENST_INS5_IJNSA_ILi8EEESG_EEENS5_IJSG_SB_EEEEEEEvNS4_8identityES12_S1C_vS1D_EENS_8epilogue10collective6detail29Sm90TmaWarpSpecializedAdapterINS1G_15DefaultEpilogueISI_SJ_SJ_NS1F_6thread17LinearCombinationISI_Li1EffLNS1K_9ScaleType4KindE0ELNS_15FloatRoundStyleE2ESI_EENS1_15EpilogueDefaultEEEEEvvEEEEvNT_6ParamsE)
	.align		4
        /*000c*/ 	.word	index@(__assertfail)
	.align		4
        /*0010*/ 	.word	0x00000000
	.align		4
        /*0014*/ 	.word	0xfffffffe
	.align		4
        /*0018*/ 	.word	0x00000000
	.align		4
        /*001c*/ 	.word	0xfffffffd
	.align		4
        /*0020*/ 	.word	0x00000000
	.align		4
        /*0024*/ 	.word	0xfffffffc


//--------------------- .nv.constant4             --------------------------
	.section	.nv.constant4,"a",@progbits
	.align	8
	.align		8
.nv.constant4:
        /*0000*/ 	.dword	__assertfail
	.align		8
        /*0008*/ 	.dword	__unnamed_1
	.align		8
        /*0010*/ 	.dword	_ZN40_INTERNAL_1be85c03_4_k_cu_9eaff31a_162344cuda3std3__45__cpo5beginE
	.align		8
        /*0018*/ 	.dword	_ZN40_INTERNAL_1be85c03_4_k_cu_9eaff31a_162344cuda3std3__45__cpo3endE
	.align		8
        /*0020*/ 	.dword	_ZN40_INTERNAL_1be85c03_4_k_cu_9eaff31a_162344cuda3std3__45__cpo6cbeginE
	.align		8
        /*0028*/ 	.dword	_ZN40_INTERNAL_1be85c03_4_k_cu_9eaff31a_162344cuda3std3__45__cpo4cendE
	.align		8
        /*0030*/ 	.dword	_ZN40_INTERNAL_1be85c03_4_k_cu_9eaff31a_162344cuda3std3__442_GLOBAL__N__1be85c03_4_k_cu_9eaff31a_162346ignoreE
	.align		8
        /*0038*/ 	.dword	_ZN40_INTERNAL_1be85c03_4_k_cu_9eaff31a_162344cuda3std3__419piecewise_constructE
	.align		8
        /*0040*/ 	.dword	_ZN40_INTERNAL_1be85c03_4_k_cu_9eaff31a_162344cuda3std3__48in_placeE
	.align		8
        /*0048*/ 	.dword	_ZN40_INTERNAL_1be85c03_4_k_cu_9eaff31a_162344cuda3std6ranges3__45__cpo4swapE
	.align		8
        /*0050*/ 	.dword	_ZN40_INTERNAL_1be85c03_4_k_cu_9eaff31a_162344cuda3std6ranges3__45__cpo9iter_moveE
	.align		8
        /*0058*/ 	.dword	_ZN40_INTERNAL_1be85c03_4_k_cu_9eaff31a_162344cute7productE
	.align		8
        /*0060*/ 	.dword	_ZN40_INTERNAL_1be85c03_4_k_cu_9eaff31a_162344cute1_E
	.align		8
        /*0068*/ 	.dword	$str$22
	.align		8
        /*0070*/ 	.dword	$str$23


//--------------------- .text._ZN7cutlass13device_kernelINS_4gemm6kernel13GemmUniversalIN4cute5tupleIJiiiiEEENS1_10collective13CollectiveMmaINS1_34MainloopSm90TmaGmmaWarpSpecializedILi3ENS5_IJNS4_1CILi1EEESB_SB_EEENS1_35KernelTmaWarpSpecializedCooperativeEEENS5_IJNSA_ILi128EEENSA_ILi64EEESF_EEENS_6half_tENS5_IJlSB_lEEESI_SJ_NS4_8TiledMMAINS4_8MMA_AtomIJNS4_4SM904GMMA25MMA_64x64x16_F32F16F16_SSILNSN_5MajorE0ELSP_0ELNSN_7ScaleInE1ELSQ_1EEEEEENS4_6LayoutINS5_IJNSA_ILi2EEESB_SB_EEENS5_IJSB_NSA_ILi0EEESW_EEEEENS5_IJNS4_10UnderscoreESZ_SZ_EEEEENS4_13SM90_TMA_LOADENS4_14ComposedLayoutINS4_7SwizzleILi3ELi4ELi3EEENS4_18smem_ptr_flag_bitsILi16EEENST_INS5_IJNSA_ILi8EEESG_EEENS5_IJSG_SB_EEEEEEEvNS4_8identityES12_S1C_vS1D_EENS_8epilogue10collective6detail29Sm90TmaWarpSpecializedAdapterINS1G_15DefaultEpilogueISI_SJ_SJ_NS1F_6thread17LinearCombinationISI_Li1EffLNS1K_9ScaleType4KindE0ELNS_15FloatRoundStyleE2ESI_EENS1_15EpilogueDefaultEEEEEvvEEEEvNT_6ParamsE --------------------------
	.section	.text._ZN7cutlass13device_kernelINS_4gemm6kernel13GemmUniversalIN4cute5tupleIJiiiiEEENS1_10collective13CollectiveMmaINS1_34MainloopSm90TmaGmmaWarpSpecializedILi3ENS5_IJNS4_1CILi1EEESB_SB_EEENS1_35KernelTmaWarpSpecializedCooperativeEEENS5_IJNSA_ILi128EEENSA_ILi64EEESF_EEENS_6half_tENS5_IJlSB_lEEESI_SJ_NS4_8TiledMMAINS4_8MMA_AtomIJNS4_4SM904GMMA25MMA_64x64x16_F32F16F16_SSILNSN_5MajorE0ELSP_0ELNSN_7ScaleInE1ELSQ_1EEEEEENS4_6LayoutINS5_IJNSA_ILi2EEESB_SB_EEENS5_IJSB_NSA_ILi0EEESW_EEEEENS5_IJNS4_10UnderscoreESZ_SZ_EEEEENS4_13SM90_TMA_LOADENS4_14ComposedLayoutINS4_7SwizzleILi3ELi4ELi3EEENS4_18smem_ptr_flag_bitsILi16EEENST_INS5_IJNSA_ILi8EEESG_EEENS5_IJSG_SB_EEEEEEEvNS4_8identityES12_S1C_vS1D_EENS_8epilogue10collective6detail29Sm90TmaWarpSpecializedAdapterINS1G_15DefaultEpilogueISI_SJ_SJ_NS1F_6thread17LinearCombinationISI_Li1EffLNS1K_9ScaleType4KindE0ELNS_15FloatRoundStyleE2ESI_EENS1_15EpilogueDefaultEEEEEvvEEEEvNT_6ParamsE,"ax",@progbits
	.align	128
.text._ZN7cutlass13device_kernelINS_4gemm6kernel13GemmUniversalIN4cute5tupleIJiiiiEEENS1_10collective13CollectiveMmaINS1_34MainloopSm90TmaGmmaWarpSpecializedILi3ENS5_IJNS4_1CILi1EEESB_SB_EEENS1_35KernelTmaWarpSpecializedCooperativeEEENS5_IJNSA_ILi128EEENSA_ILi64EEESF_EEENS_6half_tENS5_IJlSB_lEEESI_SJ_NS4_8TiledMMAINS4_8MMA_AtomIJNS4_4SM904GMMA25MMA_64x64x16_F32F16F16_SSILNSN_5MajorE0ELSP_0ELNSN_7ScaleInE1ELSQ_1EEEEEENS4_6LayoutINS5_IJNSA_ILi2EEESB_SB_EEENS5_IJSB_NSA_ILi0EEESW_EEEEENS5_IJNS4_10UnderscoreESZ_SZ_EEEEENS4_13SM90_TMA_LOADENS4_14ComposedLayoutINS4_7SwizzleILi3ELi4ELi3EEENS4_18smem_ptr_flag_bitsILi16EEENST_INS5_IJNSA_ILi8EEESG_EEENS5_IJSG_SB_EEEEEEEvNS4_8identityES12_S1C_vS1D_EENS_8epilogue10collective6detail29Sm90TmaWarpSpecializedAdapterINS1G_15DefaultEpilogueISI_SJ_SJ_NS1F_6thread17LinearCombinationISI_Li1EffLNS1K_9ScaleType4KindE0ELNS_15FloatRoundStyleE2ESI_EENS1_15EpilogueDefaultEEEEEvvEEEEvNT_6ParamsE:
        .type           _ZN7cutlass13device_kernelINS_4gemm6kernel13GemmUniversalIN4cute5tupleIJiiiiEEENS1_10collective13CollectiveMmaINS1_34MainloopSm90TmaGmmaWarpSpecializedILi3ENS5_IJNS4_1CILi1EEESB_SB_EEENS1_35KernelTmaWarpSpecializedCooperativeEEENS5_IJNSA_ILi128EEENSA_ILi64EEESF_EEENS_6half_tENS5_IJlSB_lEEESI_SJ_NS4_8TiledMMAINS4_8MMA_AtomIJNS4_4SM904GMMA25MMA_64x64x16_F32F16F16_SSILNSN_5MajorE0ELSP_0ELNSN_7ScaleInE1ELSQ_1EEEEEENS4_6LayoutINS5_IJNSA_ILi2EEESB_SB_EEENS5_IJSB_NSA_ILi0EEESW_EEEEENS5_IJNS4_10UnderscoreESZ_SZ_EEEEENS4_13SM90_TMA_LOADENS4_14ComposedLayoutINS4_7SwizzleILi3ELi4ELi3EEENS4_18smem_ptr_flag_bitsILi16EEENST_INS5_IJNSA_ILi8EEESG_EEENS5_IJSG_SB_EEEEEEEvNS4_8identityES12_S1C_vS1D_EENS_8epilogue10collective6detail29Sm90TmaWarpSpecializedAdapterINS1G_15DefaultEpilogueISI_SJ_SJ_NS1F_6thread17LinearCombinationISI_Li1EffLNS1K_9ScaleType4KindE0ELNS_15FloatRoundStyleE2ESI_EENS1_15EpilogueDefaultEEEEEvvEEEEvNT_6ParamsE,@function
        .size           _ZN7cutlass13device_kernelINS_4gemm6kernel13GemmUniversalIN4cute5tupleIJiiiiEEENS1_10collective13CollectiveMmaINS1_34MainloopSm90TmaGmmaWarpSpecializedILi3ENS5_IJNS4_1CILi1EEESB_SB_EEENS1_35KernelTmaWarpSpecializedCooperativeEEENS5_IJNSA_ILi128EEENSA_ILi64EEESF_EEENS_6half_tENS5_IJlSB_lEEESI_SJ_NS4_8TiledMMAINS4_8MMA_AtomIJNS4_4SM904GMMA25MMA_64x64x16_F32F16F16_SSILNSN_5MajorE0ELSP_0ELNSN_7ScaleInE1ELSQ_1EEEEEENS4_6LayoutINS5_IJNSA_ILi2EEESB_SB_EEENS5_IJSB_NSA_ILi0EEESW_EEEEENS5_IJNS4_10UnderscoreESZ_SZ_EEEEENS4_13SM90_TMA_LOADENS4_14ComposedLayoutINS4_7SwizzleILi3ELi4ELi3EEENS4_18smem_ptr_flag_bitsILi16EEENST_INS5_IJNSA_ILi8EEESG_EEENS5_IJSG_SB_EEEEEEEvNS4_8identityES12_S1C_vS1D_EENS_8epilogue10collective6detail29Sm90TmaWarpSpecializedAdapterINS1G_15DefaultEpilogueISI_SJ_SJ_NS1F_6thread17LinearCombinationISI_Li1EffLNS1K_9ScaleType4KindE0ELNS_15FloatRoundStyleE2ESI_EENS1_15EpilogueDefaultEEEEEvvEEEEvNT_6ParamsE,(.L_x_128 - _ZN7cutlass13device_kernelINS_4gemm6kernel13GemmUniversalIN4cute5tupleIJiiiiEEENS1_10collective13CollectiveMmaINS1_34MainloopSm90TmaGmmaWarpSpecializedILi3ENS5_IJNS4_1CILi1EEESB_SB_EEENS1_35KernelTmaWarpSpecializedCooperativeEEENS5_IJNSA_ILi128EEENSA_ILi64EEESF_EEENS_6half_tENS5_IJlSB_lEEESI_SJ_NS4_8TiledMMAINS4_8MMA_AtomIJNS4_4SM904GMMA25MMA_64x64x16_F32F16F16_SSILNSN_5MajorE0ELSP_0ELNSN_7ScaleInE1ELSQ_1EEEEEENS4_6LayoutINS5_IJNSA_ILi2EEESB_SB_EEENS5_IJSB_NSA_ILi0EEESW_EEEEENS5_IJNS4_10UnderscoreESZ_SZ_EEEEENS4_13SM90_TMA_LOADENS4_14ComposedLayoutINS4_7SwizzleILi3ELi4ELi3EEENS4_18smem_ptr_flag_bitsILi16EEENST_INS5_IJNSA_ILi8EEESG_EEENS5_IJSG_SB_EEEEEEEvNS4_8identityES12_S1C_vS1D_EENS_8epilogue10collective6detail29Sm90TmaWarpSpecializedAdapterINS1G_15DefaultEpilogueISI_SJ_SJ_NS1F_6thread17LinearCombinationISI_Li1EffLNS1K_9ScaleType4KindE0ELNS_15FloatRoundStyleE2ESI_EENS1_15EpilogueDefaultEEEEEvvEEEEvNT_6ParamsE)
        .other          _ZN7cutlass13device_kernelINS_4gemm6kernel13GemmUniversalIN4cute5tupleIJiiiiEEENS1_10collective13CollectiveMmaINS1_34MainloopSm90TmaGmmaWarpSpecializedILi3ENS5_IJNS4_1CILi1EEESB_SB_EEENS1_35KernelTmaWarpSpecializedCooperativeEEENS5_IJNSA_ILi128EEENSA_ILi64EEESF_EEENS_6half_tENS5_IJlSB_lEEESI_SJ_NS4_8TiledMMAINS4_8MMA_AtomIJNS4_4SM904GMMA25MMA_64x64x16_F32F16F16_SSILNSN_5MajorE0ELSP_0ELNSN_7ScaleInE1ELSQ_1EEEEEENS4_6LayoutINS5_IJNSA_ILi2EEESB_SB_EEENS5_IJSB_NSA_ILi0EEESW_EEEEENS5_IJNS4_10UnderscoreESZ_SZ_EEEEENS4_13SM90_TMA_LOADENS4_14ComposedLayoutINS4_7SwizzleILi3ELi4ELi3EEENS4_18smem_ptr_flag_bitsILi16EEENST_INS5_IJNSA_ILi8EEESG_EEENS5_IJSG_SB_EEEEEEEvNS4_8identityES12_S1C_vS1D_EENS_8epilogue10collective6detail29Sm90TmaWarpSpecializedAdapterINS1G_15DefaultEpilogueISI_SJ_SJ_NS1F_6thread17LinearCombinationISI_Li1EffLNS1K_9ScaleType4KindE0ELNS_15FloatRoundStyleE2ESI_EENS1_15EpilogueDefaultEEEEEvvEEEEvNT_6ParamsE,@"STO_CUDA_ENTRY STV_DEFAULT"
_ZN7cutlass13device_kernelINS_4gemm6kernel13GemmUniversalIN4cute5tupleIJiiiiEEENS1_10collective13CollectiveMmaINS1_34MainloopSm90TmaGmmaWarpSpecializedILi3ENS5_IJNS4_1CILi1EEESB_SB_EEENS1_35KernelTmaWarpSpecializedCooperativeEEENS5_IJNSA_ILi128EEENSA_ILi64EEESF_EEENS_6half_tENS5_IJlSB_lEEESI_SJ_NS4_8TiledMMAINS4_8MMA_AtomIJNS4_4SM904GMMA25MMA_64x64x16_F32F16F16_SSILNSN_5MajorE0ELSP_0ELNSN_7ScaleInE1ELSQ_1EEEEEENS4_6LayoutINS5_IJNSA_ILi2EEESB_SB_EEENS5_IJSB_NSA_ILi0EEESW_EEEEENS5_IJNS4_10UnderscoreESZ_SZ_EEEEENS4_13SM90_TMA_LOADENS4_14ComposedLayoutINS4_7SwizzleILi3ELi4ELi3EEENS4_18smem_ptr_flag_bitsILi16EEENST_INS5_IJNSA_ILi8EEESG_EEENS5_IJSG_SB_EEEEEEEvNS4_8identityES12_S1C_vS1D_EENS_8epilogue10collective6detail29Sm90TmaWarpSpecializedAdapterINS1G_15DefaultEpilogueISI_SJ_SJ_NS1F_6thread17LinearCombinationISI_Li1EffLNS1K_9ScaleType4KindE0ELNS_15FloatRoundStyleE2ESI_EENS1_15EpilogueDefaultEEEEEvvEEEEvNT_6ParamsE:
[----:B------:R-:W0:Y:S01]  /*0000*/  LDC R1, c[0x0][0x28] ;  /* 0x00000a00ff017b82 */ /* 0x000e220000000800 */
[----:B------:R-:W1:Y:S01]  /*0010*/  S2R R3, SR_TID.X ;  /* 0x0000000000037919 */ /* 0x000e620000002100 */
[----:B------:R-:W-:Y:S01]  /*0020*/  ELECT P0, URZ, PT ;  /* 0x00000000003f782f */ /* 0x000fe20003800000 */
[----:B------:R-:W-:Y:S01]  /*0030*/  BSSY B0, `(.L_x_0) ;  /* 0x000000f000007945 */ /* 0x000fe20003800000 */
[--C-:B-1----:R-:W-:Y:S02]  /*0040*/  SHF.R.U32.HI R0, RZ, 0x5, R3.reuse ;  /* 0x00000005ff007819 */ /* 0x102fe40000011603 */
[----:B------:R-:W-:-:S03]  /*0050*/  SHF.R.U32.HI R14, RZ, 0x7, R3 ;  /* 0x00000007ff0e7819 */ /* 0x000fc60000011603 */
[----:B------:R-:W1:Y:S04]  /*0060*/  SHFL.IDX PT, R4, R0, RZ, 0x1f ;  /* 0x00001fff00047589 */ /* 0x000e6800000e0000 */
[----:B------:R2:W3:Y:S01]  /*0070*/  SHFL.IDX PT, R10, R14, RZ, 0x1f ;  /* 0x00001fff0e0a7589 */ /* 0x0004e200000e0000 */
[----:B-1----:R-:W-:-:S13]  /*0080*/  ISETP.NE.OR P0, PT, R4, RZ, !P0 ;  /* 0x000000ff0400720c */ /* 0x002fda0004705670 */
[----:B0-23--:R-:W-:Y:S05]  /*0090*/  @P0 BRA `(.L_x_1) ;  /* 0x0000000000200947 */ /* 0x00dfea0003800000 */
[----:B------:R-:W-:Y:S02]  /*00a0*/  ULDC.64 UR4, c[0x0][0x198] ;  /* 0x0000660000047ab9 */ /* 0x000fe40000000a00 */
[----:B------:R-:W-:Y:S02]  /*00b0*/  UIADD3 UR6, UP0, UR4, 0xf0, URZ ;  /* 0x000000f004067890 */ /* 0x000fe4000ff1e03f */
[----:B------:R-:W-:Y:S02]  /*00c0*/  UIADD3 UR4, UP1, UR4, 0x1f0, URZ ;  /* 0x000001f004047890 */ /* 0x000fe4000ff3e03f */
[----:B------:R-:W-:Y:S02]  /*00d0*/  UIADD3.X UR7, URZ, UR5, URZ, UP0, !UPT ;  /* 0x000000053f077290 */ /* 0x000fe400087fe43f */
[----:B------:R-:W-:-:S07]  /*00e0*/  UIADD3.X UR5, URZ, UR5, URZ, UP1, !UPT ;  /* 0x000000053f057290 */ /* 0x000fce0008ffe43f */
[----:B------:R0:W-:Y:S02]  /*00f0*/  UTMACCTL.PF [UR6] ;  /* 0x00000000060079b9 */ /* 0x0001e40008040000 */
[----:B------:R0:W-:Y:S02]  /*0100*/  UTMACCTL.PF [UR4] ;  /* 0x00000000040079b9 */ /* 0x0001e40008040000 */
[----:B0-----:R-:W-:Y:S01]  /*0110*/  NOP ;  /* 0x0000000000007918 */ /* 0x001fe20000000000 */
.L_x_1:
[----:B------:R-:W-:Y:S05]  /*0120*/  BSYNC B0 ;  /* 0x0000000000007941 */ /* 0x000fea0003800000 */
.L_x_0:
[----:B------:R-:W0:Y:S02]  /*0130*/  SHFL.IDX PT, R2, R0, RZ, 0x1f ;  /* 0x00001fff00027589 */ /* 0x000e2400000e0000 */
[----:B0-----:R-:W-:-:S13]  /*0140*/  ISETP.NE.AND P0, PT, R2, RZ, PT ;  /* 0x000000ff0200720c */ /* 0x001fda0003f05270 */
[----:B------:R-:W-:Y:S05]  /*0150*/  @P0 BRA `(.L_x_2) ;  /* 0x0000000000500947 */ /* 0x000fea0003800000 */
[----:B------:R-:W0:Y:S01]  /*0160*/  S2UR UR8, SR_CgaCtaId ;  /* 0x00000000000879c3 */ /* 0x000e220000008800 */
[----:B------:R-:W-:Y:S01]  /*0170*/  UMOV UR4, 0x400 ;  /* 0x0000040000047882 */ /* 0x000fe20000000000 */
[----:B------:R-:W-:Y:S01]  /*0180*/  UMOV UR5, 0x1 ;  /* 0x0000000100057882 */ /* 0x000fe20000000000 */
[----:B------:R-:W-:Y:S01]  /*0190*/  UMOV UR6, 0x100 ;  /* 0x0000010000067882 */ /* 0x000fe20000000000 */
[----:B------:R-:W-:Y:S01]  /*01a0*/  ELECT P0, URZ, PT ;  /* 0x00000000003f782f */ /* 0x000fe20003800000 */
[----:B------:R-:W-:-:S04]  /*01b0*/  UIADD3 UR6, -UR6, 0x100000, URZ ;  /* 0x0010000006067890 */ /* 0x000fc8000fffe13f */
[----:B------:R-:W-:Y:S02]  /*01c0*/  USHF.L.U32 UR7, UR6, 0xb, URZ ;  /* 0x0000000b06077899 */ /* 0x000fe4000800063f */
[----:B------:R-:W-:Y:S02]  /*01d0*/  USHF.L.U32 UR6, UR6, 0x1, URZ ;  /* 0x0000000106067899 */ /* 0x000fe4000800063f */
[----:B0-----:R-:W-:Y:S02]  /*01e0*/  ULEA UR8, UR8, UR4, 0x18 ;  /* 0x0000000408087291 */ /* 0x001fe4000f8ec03f */
[----:B------:R-:W-:-:S04]  /*01f0*/  UIADD3 UR4, -UR5, 0x100000, URZ ;  /* 0x0010000005047890 */ /* 0x000fc8000fffe13f */
[----:B------:R-:W-:Y:S02]  /*0200*/  USHF.L.U32 UR5, UR4, 0xb, URZ ;  /* 0x0000000b04057899 */ /* 0x000fe4000800063f */
[----:B------:R-:W-:Y:S01]  /*0210*/  USHF.L.U32 UR4, UR4, 0x1, URZ ;  /* 0x0000000104047899 */ /* 0x000fe2000800063f */
[----:B------:R-:W0:Y:S11]  /*0220*/  FENCE.VIEW.ASYNC.S ;  /* 0x00000000000073c6 */ /* 0x000e360000000000 */
[----:B0-----:R0:W1:Y:S01]  /*0230*/  SYNCS.EXCH.64 URZ, [UR8], UR4 ;  /* 0x00000004083f75b2 */ /* 0x0010620008000100 */
[----:B------:R0:W2:Y:S01]  /*0240*/  SYNCS.EXCH.64 URZ, [UR8+0x18], UR6 ;  /* 0x00001806083f75b2 */ /* 0x0000a20008000100 */
[----:B------:R0:W3:Y:S01]  /*0250*/  SYNCS.EXCH.64 URZ, [UR8+0x8], UR4 ;  /* 0x00000804083f75b2 */ /* 0x0000e20008000100 */
[----:B------:R0:W4:Y:S01]  /*0260*/  SYNCS.EXCH.64 URZ, [UR8+0x20], UR6 ;  /* 0x00002006083f75b2 */ /* 0x0001220008000100 */
[----:B------:R0:W0:Y:S01]  /*0270*/  SYNCS.EXCH.64 URZ, [UR8+0x10], UR4 ;  /* 0x00001004083f75b2 */ /* 0x0000220008000100 */
[----:B------:R0:W0:Y:S01]  /*0280*/  SYNCS.EXCH.64 URZ, [UR8+0x28], UR6 ;  /* 0x00002806083f75b2 */ /* 0x0000220008000100 */
[----:B------:R-:W-:Y:S01]  /*0290*/  NOP ;  /* 0x0000000000007918 */ /* 0x000fe20000000000 */
.L_x_2:
[----:B------:R-:W5:Y:S01]  /*02a0*/  SHFL.IDX PT, R0, R0, RZ, 0x1f ;  /* 0x00001fff00007589 */ /* 0x000f6200000e0000 */
[----:B------:R-:W-:Y:S01]  /*02b0*/  ELECT P0, URZ, PT ;  /* 0x00000000003f782f */ /* 0x000fe20003800000 */
[----:B------:R-:W1:Y:S01]  /*02c0*/  LDC R2, c[0x0][0x65c] ;  /* 0x00019700ff027b82 */ /* 0x000e620000000800 */
[----:B------:R-:W-:Y:S01]  /*02d0*/  SHF.R.S32.HI R7, RZ, 0x1f, R4 ;  /* 0x0000001fff077819 */ /* 0x000fe20000011404 */
[----:B------:R-:W2:Y:S01]  /*02e0*/  S2R R5, SR_CTAID.Y ;  /* 0x0000000000057919 */ /* 0x000ea20000002600 */
[----:B0-----:R-:W-:Y:S01]  /*02f0*/  UMOV UR4, 0x20 ;  /* 0x0000002000047882 */ /* 0x001fe20000000000 */
[----:B------:R-:W-:Y:S01]  /*0300*/  NOP ;  /* 0x0000000000007918 */ /* 0x000fe20000000000 */
[----:B------:R-:W-:Y:S01]  /*0310*/  LEA.HI R7, R7, R4, RZ, 0x2 ;  /* 0x0000000407077211 */ /* 0x000fe200078f10ff */
[----:B------:R-:W0:Y:S01]  /*0320*/  S2R R6, SR_CTAID.X ;  /* 0x0000000000067919 */ /* 0x000e220000002500 */
[----:B------:R-:W-:Y:S01]  /*0330*/  ISETP.NE.AND P2, PT, R10, RZ, PT ;  /* 0x000000ff0a00720c */ /* 0x000fe20003f45270 */
[----:B------:R-:W-:Y:S01]  /*0340*/  NOP ;  /* 0x0000000000007918 */ /* 0x000fe20000000000 */
[----:B------:R-:W-:-:S02]  /*0350*/  LOP3.LUT R7, R7, 0xfffffffc, RZ, 0xc0, !PT ;  /* 0xfffffffc07077812 */ /* 0x000fc400078ec0ff */
[----:B-----5:R-:W-:Y:S02]  /*0360*/  ISETP.NE.OR P0, PT, R0, RZ, !P0 ;  /* 0x000000ff0000720c */ /* 0x020fe40004705670 */
[----:B-1----:R-:W-:-:S04]  /*0370*/  ISETP.NE.AND P3, PT, R2, 0x1, PT ;  /* 0x000000010200780c */ /* 0x002fc80003f65270 */
[----:B------:R-:W-:Y:S01]  /*0380*/  P2R R0, PR, RZ, 0x8 ;  /* 0x00000008ff007803 */ /* 0x000fe20000000000 */
[----:B------:R-:W-:Y:S01]  /*0390*/  IMAD.IADD R0, R4, 0x1, -R7 ;  /* 0x0000000104007824 */ /* 0x000fe200078e0a07 */
[----:B------:R-:W-:Y:S01]  /*03a0*/  LOP3.LUT R4, R3, 0x7f, RZ, 0xc0, !PT ;  /* 0x0000007f03047812 */ /* 0x000fe200078ec0ff */
[----:B------:R-:W-:-:S03]  /*03b0*/  IMAD.MOV.U32 R7, RZ, RZ, RZ ;  /* 0x000000ffff077224 */ /* 0x000fc600078e00ff */
[----:B------:R-:W-:Y:S01]  /*03c0*/  ISETP.NE.AND P1, PT, R0, 0x3, PT ;  /* 0x000000030000780c */ /* 0x000fe20003f25270 */
[----:B------:R-:W-:Y:S01]  /*03d0*/  VOTEU.ALL UP0, P0 ;  /* 0x00000000003f7886 */ /* 0x000fe20000000000 */
[----:B------:R-:W-:Y:S01]  /*03e0*/  VOTEU.ALL UP1, P0 ;  /* 0x00000000003f7886 */ /* 0x000fe20000020000 */
[----:B------:R-:W0:Y:S01]  /*03f0*/  @P3 LDC R17, c[0x0][0x10] ;  /* 0x00000400ff113b82 */ /* 0x000e220000000800 */
[----:B--2---:R-:W-:Y:S02]  /*0400*/  @P3 IMAD.MOV.U32 R8, RZ, RZ, R5 ;  /* 0x000000ffff083224 */ /* 0x004fe400078e0005 */
[----:B------:R-:W-:Y:S01]  /*0410*/  @!UP0 UMOV UR6, 0x400 ;  /* 0x0000040000068882 */ /* 0x000fe20000000000 */
[----:B------:R-:W-:-:S04]  /*0420*/  @!UP0 UIADD3 UR4, -UR4, 0x100000, URZ ;  /* 0x0010000004048890 */ /* 0x000fc8000fffe13f */
[----:B------:R-:W-:Y:S02]  /*0430*/  @!UP0 USHF.L.U32 UR5, UR4, 0xb, URZ ;  /* 0x0000000b04058899 */ /* 0x000fe4000800063f */
[----:B------:R-:W-:Y:S01]  /*0440*/  @!UP0 USHF.L.U32 UR4, UR4, 0x1, URZ ;  /* 0x0000000104048899 */ /* 0x000fe2000800063f */
[----:B------:R-:W-:Y:S01]  /*0450*/  @P3 IMAD.MOV.U32 R9, RZ, RZ, RZ ;  /* 0x000000ffff093224 */ /* 0x000fe200078e00ff */
[----:B------:R-:W1:Y:S08]  /*0460*/  @!UP0 S2UR UR7, SR_CgaCtaId ;  /* 0x00000000000789c3 */ /* 0x000e700000008800 */
[----:B------:R-:W2:Y:S01]  /*0470*/  @!P3 LDC R11, c[0x0][0xc] ;  /* 0x00000300ff0bbb82 */ /* 0x000ea20000000800 */
[----:B0-----:R-:W-:Y:S01]  /*0480*/  @P3 IMAD.WIDE.U32 R16, R6, R17, R8 ;  /* 0x0000001106103225 */ /* 0x001fe200078e0008 */
[----:B-1----:R-:W-:Y:S01]  /*0490*/  @!UP0 ULEA UR8, UR7, UR6, 0x18 ;  /* 0x0000000607088291 */ /* 0x002fe2000f8ec03f */
[----:B------:R-:W-:-:S02]  /*04a0*/  VOTEU.ALL UP0, P0 ;  /* 0x00000000003f7886 */ /* 0x000fc40000000000 */
[----:B------:R-:W-:Y:S01]  /*04b0*/  ULDC UR6, c[0x0][0xc] ;  /* 0x0000030000067ab9 */ /* 0x000fe20000000800 */
[----:B------:R-:W-:Y:S01]  /*04c0*/  ISETP.EQ.OR P0, PT, R0, RZ, !P1 ;  /* 0x000000ff0000720c */ /* 0x000fe20004f02670 */
[----:B------:R-:W-:-:S03]  /*04d0*/  ULDC UR7, c[0x0][0x10] ;  /* 0x0000040000077ab9 */ /* 0x000fc60000000800 */
[C---:B------:R-:W-:Y:S01]  /*04e0*/  ISETP.EQ.AND P0, PT, R10.reuse, RZ, P0 ;  /* 0x000000ff0a00720c */ /* 0x040fe20000702270 */
[----:B------:R-:W-:Y:S02]  /*04f0*/  VIADD R10, R10, 0xffffffff ;  /* 0xffffffff0a0a7836 */ /* 0x000fe40000000000 */
[----:B--2---:R-:W-:Y:S01]  /*0500*/  @!P3 IMAD.WIDE.U32 R8, R11, R5, R6 ;  /* 0x000000050b08b225 */ /* 0x004fe200078e0006 */
[----:B------:R-:W0:Y:S02]  /*0510*/  FENCE.VIEW.ASYNC.S ;  /* 0x00000000000073c6 */ /* 0x000e240000000000 */
[----:B0-----:R-:W3:Y:S01]  /*0520*/  @!UP0 SYNCS.EXCH.64 URZ, [UR8+0x40], UR4 ;  /* 0x00004004083f85b2 */ /* 0x001ee20008000100 */
[----:B------:R-:W-:Y:S01]  /*0530*/  SEL R18, RZ, 0x1, !P0 ;  /* 0x00000001ff127807 */ /* 0x000fe20004000000 */
[----:B------:R-:W-:Y:S01]  /*0540*/  @P3 IMAD.MOV.U32 R11, RZ, RZ, RZ ;  /* 0x000000ffff0b3224 */ /* 0x000fe200078e00ff */
[----:B------:R-:W-:Y:S01]  /*0550*/  ISETP.GE.U32.AND P1, PT, R10, 0x2, PT ;  /* 0x000000020a00780c */ /* 0x000fe20003f26070 */
[----:B------:R-:W-:-:S02]  /*0560*/  @!P3 IMAD.MOV.U32 R16, RZ, RZ, R8 ;  /* 0x000000ffff10b224 */ /* 0x000fc400078e0008 */
[----:B------:R-:W-:Y:S01]  /*0570*/  @P3 IMAD.IADD R17, R17, 0x1, R11 ;  /* 0x0000000111113824 */ /* 0x000fe200078e020b */
[----:B------:R-:W-:Y:S01]  /*0580*/  SEL R18, R18, 0x2, P1 ;  /* 0x0000000212127807 */ /* 0x000fe20000800000 */
[----:B------:R-:W-:Y:S01]  /*0590*/  @!P3 IMAD.MOV.U32 R17, RZ, RZ, R9 ;  /* 0x000000ffff11b224 */ /* 0x000fe200078e0009 */
[----:B------:R0:W3:Y:S01]  /*05a0*/  @!UP1 SYNCS.EXCH.64 URZ, [UR8+0x48], UR4 ;  /* 0x00004804083f95b2 */ /* 0x0000e20008000100 */
[----:B------:R-:W-:Y:S01]  /*05b0*/  NOP ;  /* 0x0000000000007918 */ /* 0x000fe20000000000 */
[----:B0-----:R-:W-:-:S03]  /*05c0*/  UIMAD.WIDE.U32 UR4, UR6, UR7, URZ ;  /* 0x00000007060472a5 */ /* 0x001fc6000f8e003f */
[----:B------:R-:W-:Y:S02]  /*05d0*/  ULDC UR6, c[0x0][0x14] ;  /* 0x0000050000067ab9 */ /* 0x000fe40000000800 */
[----:B------:R-:W-:Y:S02]  /*05e0*/  UIMAD.WIDE.U32 UR38, UR4, UR6, URZ ;  /* 0x00000006042672a5 */ /* 0x000fe4000f8e003f */
[----:B------:R-:W-:-:S04]  /*05f0*/  UIMAD UR41, UR5, UR6, URZ ;  /* 0x00000006052972a4 */ /* 0x000fc8000f8e023f */
[----:B------:R-:W-:Y:S01]  /*0600*/  UIADD3 UR41, UR39, UR41, URZ ;  /* 0x0000002927297290 */ /* 0x000fe2000fffe03f */
[----:B---34-:R-:W-:Y:S06]  /*0610*/  BAR.SYNC.DEFER_BLOCKING 0x0 ;  /* 0x0000000000007b1d */ /* 0x018fec0000010000 */
[----:B------:R-:W-:Y:S05]  /*0620*/  @!P2 BRA `(.L_x_3) ;  /* 0x000000440010a947 */ /* 0x000fea0003800000 */
[----:B------:R-:W-:-:S13]  /*0630*/  ISETP.GT.U32.AND P0, PT, R10, 0x1, PT ;  /* 0x000000010a00780c */ /* 0x000fda0003f04070 */
[----:B------:R-:W-:Y:S05]  /*0640*/  @P0 EXIT ;  /* 0x000000000000094d */ /* 0x000fea0003800000 */
[----:B------:R-:W-:Y:S01]  /*0650*/  ULDC.64 UR4, c[0x0][0x650] ;  /* 0x0001940000047ab9 */ /* 0x000fe20000000a00 */
[----:B------:R-:W-:Y:S01]  /*0660*/  PRMT R0, RZ, 0x7610, R0 ;  /* 0x00007610ff007816 */ /* 0x000fe20000000000 */
[----:B------:R-:W-:Y:S01]  /*0670*/  IMAD.MOV.U32 R69, RZ, RZ, -0x1 ;  /* 0xffffffffff457424 */ /* 0x000fe200078e00ff */
[----:B------:R-:W-:Y:S01]  /*0680*/  ISETP.GE.U32.AND P0, PT, R16, UR4, PT ;  /* 0x0000000410007c0c */ /* 0x000fe2000bf06070 */
[----:B------:R-:W-:Y:S02]  /*0690*/  IMAD.MOV.U32 R68, RZ, RZ, -0x1 ;  /* 0xffffffffff447424 */ /* 0x000fe400078e00ff */
[----:B------:R-:W-:Y:S01]  /*06a0*/  IMAD.MOV.U32 R67, RZ, RZ, -0x1 ;  /* 0xffffffffff437424 */ /* 0x000fe200078e00ff */
[----:B------:R-:W-:-:S13]  /*06b0*/  ISETP.GE.U32.AND.EX P0, PT, R17, UR5, PT, P0 ;  /* 0x0000000511007c0c */ /* 0x000fda000bf06100 */
[----:B------:R-:W-:Y:S05]  /*06c0*/  @P0 BRA `(.L_x_4) ;  /* 0x0000000400540947 */ /* 0x000fea0003800000 */
[----:B------:R-:W0:Y:S01]  /*06d0*/  LDC.64 R20, c[0x0][0x628] ;  /* 0x00018a00ff147b82 */ /* 0x000e220000000a00 */
[----:B------:R-:W-:Y:S02]  /*06e0*/  IMAD.MOV.U32 R8, RZ, RZ, R16 ;  /* 0x000000ffff087224 */ /* 0x000fe400078e0010 */
[----:B------:R-:W-:-:S05]  /*06f0*/  IMAD.MOV.U32 R9, RZ, RZ, R17 ;  /* 0x000000ffff097224 */ /* 0x000fca00078e0011 */
[----:B------:R-:W1:Y:S08]  /*0700*/  LDC R0, c[0x0][0x630] ;  /* 0x00018c00ff007b82 */ /* 0x000e700000000800 */
[----:B------:R-:W2:Y:S01]  /*0710*/  LDC.64 R22, c[0x0][0x620] ;  /* 0x00018800ff167b82 */ /* 0x000ea20000000a00 */
[----:B0-----:R-:W-:-:S04]  /*0720*/  ISETP.NE.U32.AND P0, PT, R20, RZ, PT ;  /* 0x000000ff1400720c */ /* 0x001fc80003f05070 */
[----:B------:R-:W-:-:S13]  /*0730*/  ISETP.NE.AND.EX P0, PT, R21, RZ, PT, P0 ;  /* 0x000000ff1500720c */ /* 0x000fda0003f05300 */
[----:B-12---:R-:W-:Y:S05]  /*0740*/  @!P0 BRA `(.L_x_5) ;  /* 0x0000000000288947 */ /* 0x006fea0003800000 */
[----:B------:R-:W0:Y:S02]  /*0750*/  LDC R13, c[0x0][0x634] ;  /* 0x00018d00ff0d7b82 */ /* 0x000e240000000800 */
[----:B0-----:R-:W-:-:S05]  /*0760*/  IADD3 R13, P0, R16, R13, RZ ;  /* 0x0000000d100d7210 */ /* 0x001fca0007f1e0ff */
[----:B------:R-:W-:-:S04]  /*0770*/  IMAD.X R15, RZ, RZ, R17, P0 ;  /* 0x000000ffff0f7224 */ /* 0x000fc800000e0611 */
[----:B------:R-:W-:-:S04]  /*0780*/  IMAD.WIDE.U32 R8, R15, R20, RZ ;  /* 0x000000140f087225 */ /* 0x000fc800078e00ff */
[----:B------:R-:W-:-:S04]  /*0790*/  IMAD.WIDE.U32 R10, P0, R13, R21, R8 ;  /* 0x000000150d0a7225 */ /* 0x000fc80007800008 */
[----:B------:R-:W-:-:S04]  /*07a0*/  IMAD.WIDE.U32 R8, R13, R20, RZ ;  /* 0x000000140d087225 */ /* 0x000fc800078e00ff */
[----:B------:R-:W-:Y:S01]  /*07b0*/  IMAD.X R13, RZ, RZ, RZ, P0 ;  /* 0x000000ffff0d7224 */ /* 0x000fe200000e06ff */
[----:B------:R-:W-:Y:S01]  /*07c0*/  IADD3 RZ, P0, R9, R10, RZ ;  /* 0x0000000a09ff7210 */ /* 0x000fe20007f1e0ff */
[----:B------:R-:W-:-:S04]  /*07d0*/  IMAD.MOV.U32 R12, RZ, RZ, R11 ;  /* 0x000000ffff0c7224 */ /* 0x000fc800078e000b */
[----:B------:R-:W-:-:S08]  /*07e0*/  IMAD.WIDE.U32.X R8, R15, R21, R12, P0 ;  /* 0x000000150f087225 */ /* 0x000fd000000e040c */
.L_x_5:
[-CC-:B------:R-:W-:Y:S01]  /*07f0*/  SHF.R.U64 R67, R8, R0.reuse, R9.reuse ;  /* 0x0000000008437219 */ /* 0x180fe20000001209 */
[----:B------:R-:W0:Y:S01]  /*0800*/  LDC R12, c[0x0][0x618] ;  /* 0x00018600ff0c7b82 */ /* 0x000e220000000800 */
[----:B------:R-:W-:Y:S01]  /*0810*/  SHF.R.U32.HI R7, RZ, R0, R9 ;  /* 0x00000000ff077219 */ /* 0x000fe20000011609 */
[----:B------:R-:W-:Y:S01]  /*0820*/  ULDC UR4, c[0x0][0x150] ;  /* 0x0000540000047ab9 */ /* 0x000fe20000000800 */
[----:B------:R-:W-:Y:S02]  /*0830*/  IADD3 R11, P0, RZ, -R67, RZ ;  /* 0x80000043ff0b7210 */ /* 0x000fe40007f1e0ff */
[----:B------:R-:W-:-:S03]  /*0840*/  I2FP.F32.U32 R0, R6 ;  /* 0x0000000600007245 */ /* 0x000fc60000201000 */
[----:B------:R-:W1:Y:S01]  /*0850*/  LDC.64 R30, c[0x0][0x640] ;  /* 0x00019000ff1e7b82 */ /* 0x000e620000000a00 */
[----:B------:R-:W-:Y:S02]  /*0860*/  IMAD.X R13, RZ, RZ, ~R7, P0 ;  /* 0x000000ffff0d7224 */ /* 0x000fe400000e0e07 */
[----:B------:R-:W-:Y:S01]  /*0870*/  FMUL R0, R0, UR4 ;  /* 0x0000000400007c20 */ /* 0x000fe20008400000 */
[----:B------:R-:W-:Y:S01]  /*0880*/  IMAD.WIDE.U32 R8, R11, R22, R16 ;  /* 0x000000160b087225 */ /* 0x000fe200078e0010 */
[----:B------:R-:W-:-:S03]  /*0890*/  ULDC UR4, c[0x0][0x154] ;  /* 0x0000550000047ab9 */ /* 0x000fc60000000800 */
[----:B------:R-:W-:Y:S01]  /*08a0*/  IMAD R10, R13, R22, RZ ;  /* 0x000000160d0a7224 */ /* 0x000fe200078e02ff */
[----:B------:R-:W2:Y:S01]  /*08b0*/  LDC R7, c[0x0][0x144] ;  /* 0x00005100ff077b82 */ /* 0x000ea20000000800 */
[----:B------:R-:W3:Y:S02]  /*08c0*/  F2I.U32.TRUNC.NTZ R0, R0 ;  /* 0x0000000000007305 */ /* 0x000ee4000020f000 */
[----:B------:R-:W-:-:S04]  /*08d0*/  IMAD R11, R11, R23, R10 ;  /* 0x000000170b0b7224 */ /* 0x000fc800078e020a */
[----:B------:R-:W-:Y:S01]  /*08e0*/  IMAD.IADD R9, R9, 0x1, R11 ;  /* 0x0000000109097824 */ /* 0x000fe200078e020b */
[----:B------:R-:W4:Y:S01]  /*08f0*/  LDC R24, c[0x0][0x608] ;  /* 0x00018200ff187b82 */ /* 0x000f220000000800 */
[----:B------:R-:W-:-:S03]  /*0900*/  IMAD.MOV.U32 R11, RZ, RZ, -0x1 ;  /* 0xffffffffff0b7424 */ /* 0x000fc600078e00ff */
[-CC-:B0-----:R-:W-:Y:S02]  /*0910*/  SHF.R.U64 R22, R8, R12.reuse, R9.reuse ;  /* 0x0000000c08167219 */ /* 0x181fe40000001209 */
[----:B------:R-:W-:Y:S02]  /*0920*/  I2FP.F32.U32 R8, R5 ;  /* 0x0000000500087245 */ /* 0x000fe40000201000 */
[----:B------:R-:W0:Y:S01]  /*0930*/  LDC R28, c[0x0][0x658] ;  /* 0x00019600ff1c7b82 */ /* 0x000e220000000800 */
[----:B-1----:R-:W-:Y:S01]  /*0940*/  ISETP.NE.U32.AND P0, PT, R30, RZ, PT ;  /* 0x000000ff1e00720c */ /* 0x002fe20003f05070 */
[----:B---3--:R-:W-:Y:S02]  /*0950*/  IMAD.MOV R10, RZ, RZ, -R0 ;  /* 0x000000ffff0a7224 */ /* 0x008fe400078e0a00 */
[----:B------:R-:W-:Y:S01]  /*0960*/  FMUL R8, R8, UR4 ;  /* 0x0000000408087c20 */ /* 0x000fe20008400000 */
[----:B------:R-:W-:Y:S02]  /*0970*/  SHF.R.U32.HI R9, RZ, R12, R9 ;  /* 0x0000000cff097219 */ /* 0x000fe40000011609 */
[----:B------:R-:W-:Y:S01]  /*0980*/  ISETP.NE.AND.EX P0, PT, R31, RZ, PT, P0 ;  /* 0x000000ff1f00720c */ /* 0x000fe20003f05300 */
[----:B------:R1:W3:Y:S01]  /*0990*/  F2I.U32.TRUNC.NTZ R15, R8 ;  /* 0x00000008000f7305 */ /* 0x0002e2000020f000 */
[----:B------:R-:W1:Y:S01]  /*09a0*/  LDC R20, c[0x0][0x148] ;  /* 0x00005200ff147b82 */ /* 0x000e620000000800 */
[----:B--2---:R-:W-:-:S07]  /*09b0*/  IMAD R0, R7, R10, R6 ;  /* 0x0000000a07007224 */ /* 0x004fce00078e0206 */
[----:B------:R-:W2:Y:S01]  /*09c0*/  LDC R26, c[0x0][0x600] ;  /* 0x00018000ff1a7b82 */ /* 0x000ea20000000800 */
[-CC-:B----4-:R-:W-:Y:S02]  /*09d0*/  SHF.R.U64 R32, R22, R24.reuse, R9.reuse ;  /* 0x0000001816207219 */ /* 0x190fe40000001209 */
[----:B------:R-:W-:Y:S01]  /*09e0*/  SHF.R.U32.HI R7, RZ, R24, R9 ;  /* 0x00000018ff077219 */ /* 0x000fe20000011609 */
[----:B------:R-:W-:-:S04]  /*09f0*/  IMAD.MOV.U32 R9, RZ, RZ, 0x1 ;  /* 0x00000001ff097424 */ /* 0x000fc800078e00ff */
[----:B------:R-:W4:Y:S01]  /*0a00*/  LDC R21, c[0x0][0x648] ;  /* 0x00019200ff157b82 */ /* 0x000f220000000800 */
[-C--:B0-----:R-:W-:Y:S02]  /*0a10*/  SHF.L.U32 R6, R11, R28.reuse, RZ ;  /* 0x0000001c0b067219 */ /* 0x081fe400000006ff */
[--C-:B------:R-:W-:Y:S02]  /*0a20*/  SHF.R.U64 R24, R32, R28, R7.reuse ;  /* 0x0000001c20187219 */ /* 0x100fe40000001207 */
[----:B------:R-:W-:Y:S02]  /*0a30*/  LOP3.LUT R13, RZ, R6, RZ, 0x33, !PT ;  /* 0x00000006ff0d7212 */ /* 0x000fe400078e33ff */
[-C--:B------:R-:W-:Y:S01]  /*0a40*/  SHF.R.U32.HI R7, RZ, R28.reuse, R7 ;  /* 0x0000001cff077219 */ /* 0x080fe20000011607 */
[----:B------:R-:W0:Y:S01]  /*0a50*/  LDC R23, c[0x0][0x638] ;  /* 0x00018e00ff177b82 */ /* 0x000e220000000800 */
[----:B------:R-:W-:Y:S01]  /*0a60*/  SHF.L.U32 R12, R9, R28, RZ ;  /* 0x0000001c090c7219 */ /* 0x000fe200000006ff */
[----:B------:R-:W-:-:S06]  /*0a70*/  IMAD.MOV.U32 R6, RZ, RZ, R24 ;  /* 0x000000ffff067224 */ /* 0x000fcc00078e0018 */
[----:B------:R-:W0:Y:S01]  /*0a80*/  LDC R69, c[0x0][0x610] ;  /* 0x00018400ff457b82 */ /* 0x000e220000000800 */
[----:B-1-3--:R-:W-:Y:S05]  /*0a90*/  @!P0 BRA `(.L_x_6) ;  /* 0x0000000000288947 */ /* 0x00afea0003800000 */
[----:B------:R-:W1:Y:S02]  /*0aa0*/  LDC R11, c[0x0][0x64c] ;  /* 0x00019300ff0b7b82 */ /* 0x000e640000000800 */
[----:B-1----:R-:W-:-:S05]  /*0ab0*/  IADD3 R11, P0, R24, R11, RZ ;  /* 0x0000000b180b7210 */ /* 0x002fca0007f1e0ff */
        /* <DEDUP_REMOVED lines=8> */
.L_x_6:
[----:B----4-:R-:W-:Y:S01]  /*0b40*/  SHF.R.U64 R6, R6, R21, R7 ;  /* 0x0000001506067219 */ /* 0x010fe20000001207 */
[----:B--2---:R-:W-:Y:S01]  /*0b50*/  VIADD R7, R26, 0xffffffff ;  /* 0xffffffff1a077836 */ /* 0x004fe20000000000 */
[----:B------:R-:W-:Y:S01]  /*0b60*/  LOP3.LUT R13, R32, R13, RZ, 0xc0, !PT ;  /* 0x0000000d200d7212 */ /* 0x000fe200078ec0ff */
[----:B------:R-:W-:Y:S02]  /*0b70*/  IMAD.MOV R15, RZ, RZ, -R15 ;  /* 0x000000ffff0f7224 */ /* 0x000fe400078e0a0f */
[----:B------:R-:W-:Y:S02]  /*0b80*/  IMAD.MOV R8, RZ, RZ, -R6 ;  /* 0x000000ffff087224 */ /* 0x000fe400078e0a06 */
[----:B------:R-:W-:Y:S01]  /*0b90*/  IMAD R13, R12, R6, R13 ;  /* 0x000000060c0d7224 */ /* 0x000fe200078e020d */
[----:B------:R-:W-:Y:S01]  /*0ba0*/  LOP3.LUT R6, R22, R7, RZ, 0xc0, !PT ;  /* 0x0000000716067212 */ /* 0x000fe200078ec0ff */
[----:B------:R-:W-:Y:S02]  /*0bb0*/  @P3 IMAD R0, R20, R15, R5 ;  /* 0x0000000f14003224 */ /* 0x000fe400078e0205 */
[----:B0-----:R-:W-:-:S02]  /*0bc0*/  IMAD R5, R8, R23, R24 ;  /* 0x0000001708057224 */ /* 0x001fc400078e0218 */
[----:B------:R-:W-:Y:S02]  /*0bd0*/  IMAD R69, R13, R69, R0 ;  /* 0x000000450d457224 */ /* 0x000fe400078e0200 */
[----:B------:R-:W-:Y:S02]  /*0be0*/  IMAD R6, R5, R26, R6 ;  /* 0x0000001a05067224 */ /* 0x000fe400078e0206 */
[----:B------:R-:W-:-:S03]  /*0bf0*/  IMAD.MOV.U32 R0, RZ, RZ, 0x1 ;  /* 0x00000001ff007424 */ /* 0x000fc600078e00ff */
[----:B------:R-:W-:Y:S02]  /*0c00*/  SEL R68, R6, R69, !P3 ;  /* 0x0000004506447207 */ /* 0x000fe40005800000 */
[----:B------:R-:W-:-:S07]  /*0c10*/  SEL R69, R69, R6, !P3 ;  /* 0x0000000645457207 */ /* 0x000fce0005800000 */
.L_x_4:
[----:B------:R-:W-:-:S08]  /*0c20*/  NOP ;  /* 0x0000000000007918 */ /* 0x000fd00000000000 */
[----:B------:R-:W0:Y:S02]  /*0c30*/  USETMAXREG.TRY_ALLOC.CTAPOOL UP0, 0xe8 ;  /* 0x000000e8000079c8 */ /* 0x000e240008000600 */
[----:B0-----:R-:W-:-:S13]  /*0c40*/  PLOP3.LUT P0, PT, PT, PT, UP0, 0x80, 0x0 ;  /* 0x000000000000781c */ /* 0x001fda0003f0f008 */
[----:B------:R-:W-:Y:S05]  /*0c50*/  @!P0 BRA `(.L_x_4) ;  /* 0xfffffffc00f08947 */ /* 0x000fea000383ffff */
[----:B------:R-:W-:Y:S01]  /*0c60*/  ULDC.64 UR4, c[0x0][0x598] ;  /* 0x0001660000047ab9 */ /* 0x000fe20000000a00 */
[----:B------:R-:W-:Y:S01]  /*0c70*/  ULDC.64 UR36, c[0x0][0x208] ;  /* 0x0000820000247ab9 */ /* 0x000fe20000000a00 */
[----:B------:R-:W-:-:S04]  /*0c80*/  ISETP.NE.U32.AND P0, PT, RZ, UR4, PT ;  /* 0x00000004ff007c0c */ /* 0x000fc8000bf05070 */
[----:B------:R-:W-:-:S13]  /*0c90*/  ISETP.NE.AND.EX P0, PT, RZ, UR5, PT, P0 ;  /* 0x00000005ff007c0c */ /* 0x000fda000bf05300 */
[----:B------:R-:W-:Y:S05]  /*0ca0*/  @!P0 BRA `(.L_x_7) ;  /* 0x00000000001c8947 */ /* 0x000fea0003800000 */
[----:B------:R-:W0:Y:S02]  /*0cb0*/  LDC.64 R6, c[0x0][0x598] ;  /* 0x00016600ff067b82 */ /* 0x000e240000000a00 */
[----:B0-----:R-:W2:Y:S02]  /*0cc0*/  LDG.E.64 R6, desc[UR36][R6.64] ;  /* 0x0000002406067981 */ /* 0x001ea4000c1e1b00 */
[----:B--2---:R-:W-:-:S04]  /*0cd0*/  ISETP.NE.U32.AND P0, PT, R6, RZ, PT ;  /* 0x000000ff0600720c */ /* 0x004fc80003f05070 */
[----:B------:R-:W-:-:S13]  /*0ce0*/  ISETP.NE.AND.EX P0, PT, R7, RZ, PT, P0 ;  /* 0x000000ff0700720c */ /* 0x000fda0003f05300 */
[----:B------:R-:W-:Y:S05]  /*0cf0*/  @!P0 BRA `(.L_x_7) ;  /* 0x0000000000088947 */ /* 0x000fea0003800000 */
[----:B------:R0:W5:Y:S01]  /*0d00*/  LD.E R19, desc[UR36][R6.64] ;  /* 0x0000002406137980 */ /* 0x000162000c101900 */
[----:B------:R-:W-:Y:S05]  /*0d10*/  BRA `(.L_x_8) ;  /* 0x0000000000247947 */ /* 0x000fea0003800000 */
.L_x_7:
[----:B------:R-:W-:Y:S02]  /*0d20*/  ULDC.64 UR4, c[0x0][0x588] ;  /* 0x0001620000047ab9 */ /* 0x000fe40000000a00 */
[----:B------:R-:W-:-:S04]  /*0d30*/  ISETP.NE.U32.AND P0, PT, RZ, UR4, PT ;  /* 0x00000004ff007c0c */ /* 0x000fc8000bf05070 */
[----:B------:R-:W-:-:S13]  /*0d40*/  ISETP.NE.AND.EX P0, PT, RZ, UR5, PT, P0 ;  /* 0x00000005ff007c0c */ /* 0x000fda000bf05300 */
[----:B------:R-:W-:Y:S05]  /*0d50*/  @!P0 BRA `(.L_x_9) ;  /* 0x00000000000c8947 */ /* 0x000fea0003800000 */
[----:B------:R-:W0:Y:S02]  /*0d60*/  LDC.64 R6, c[0x0][0x588] ;  /* 0x00016200ff067b82 */ /* 0x000e240000000a00 */
[----:B0-----:R1:W5:Y:S01]  /*0d70*/  LDG.E R19, desc[UR36][R6.64] ;  /* 0x0000002406137981 */ /* 0x001362000c1e1900 */
[----:B------:R-:W-:Y:S05]  /*0d80*/  BRA `(.L_x_8) ;  /* 0x0000000000087947 */ /* 0x000fea0003800000 */
.L_x_9:
[----:B------:R-:W-:Y:S02]  /*0d90*/  ULDC UR4, c[0x0][0x580] ;  /* 0x0001600000047ab9 */ /* 0x000fe40000000800 */
[----:B------:R-:W-:-:S07]  /*0da0*/  IMAD.U32 R19, RZ, RZ, UR4 ;  /* 0x00000004ff137e24 */ /* 0x000fce000f8e00ff */
.L_x_8:
[----:B------:R-:W-:Y:S02]  /*0db0*/  ULDC.64 UR4, c[0x0][0x5a0] ;  /* 0x0001680000047ab9 */ /* 0x000fe40000000a00 */
[----:B------:R-:W-:-:S04]  /*0dc0*/  ISETP.NE.U32.AND P0, PT, RZ, UR4, PT ;  /* 0x00000004ff007c0c */ /* 0x000fc8000bf05070 */
[----:B------:R-:W-:-:S13]  /*0dd0*/  ISETP.NE.AND.EX P0, PT, RZ, UR5, PT, P0 ;  /* 0x00000005ff007c0c */ /* 0x000fda000bf05300 */
[----:B------:R-:W-:Y:S05]  /*0de0*/  @!P0 BRA `(.L_x_10) ;  /* 0x00000000001c8947 */ /* 0x000fea0003800000 */
[----:B01----:R-:W0:Y:S02]  /*0df0*/  LDC.64 R6, c[0x0][0x5a0] ;  /* 0x00016800ff067b82 */ /* 0x003e240000000a00 */
[----:B0-----:R-:W2:Y:S02]  /*0e00*/  LDG.E.64 R6, desc[UR36][R6.64] ;  /* 0x0000002406067981 */ /* 0x001ea4000c1e1b00 */
[----:B--2---:R-:W-:-:S04]  /*0e10*/  ISETP.NE.U32.AND P0, PT, R6, RZ, PT ;  /* 0x000000ff0600720c */ /* 0x004fc80003f05070 */
[----:B------:R-:W-:-:S13]  /*0e20*/  ISETP.NE.AND.EX P0, PT, R7, RZ, PT, P0 ;  /* 0x000000ff0700720c */ /* 0x000fda0003f05300 */
[----:B------:R-:W-:Y:S05]  /*0e30*/  @!P0 BRA `(.L_x_10) ;  /* 0x0000000000088947 */ /* 0x000fea0003800000 */
[----:B------:R0:W5:Y:S01]  /*0e40*/  LD.E R56, desc[UR36][R6.64] ;  /* 0x0000002406387980 */ /* 0x000162000c101900 */
[----:B------:R-:W-:Y:S05]  /*0e50*/  BRA `(.L_x_11) ;  /* 0x0000000000247947 */ /* 0x000fea0003800000 */
.L_x_10:
[----:B------:R-:W-:Y:S02]  /*0e60*/  ULDC.64 UR4, c[0x0][0x590] ;  /* 0x0001640000047ab9 */ /* 0x000fe40000000a00 */
[----:B------:R-:W-:-:S04]  /*0e70*/  ISETP.NE.U32.AND P0, PT, RZ, UR4, PT ;  /* 0x00000004ff007c0c */ /* 0x000fc8000bf05070 */
[----:B------:R-:W-:-:S13]  /*0e80*/  ISETP.NE.AND.EX P0, PT, RZ, UR5, PT, P0 ;  /* 0x00000005ff007c0c */ /* 0x000fda000bf05300 */
[----:B------:R-:W-:Y:S05]  /*0e90*/  @!P0 BRA `(.L_x_12) ;  /* 0x00000000000c8947 */ /* 0x000fea0003800000 */
[----:B------:R-:W2:Y:S02]  /*0ea0*/  LDC.64 R56, c[0x0][0x590] ;  /* 0x00016400ff387b82 */ /* 0x000ea40000000a00 */
[----:B--2---:R2:W5:Y:S01]  /*0eb0*/  LDG.E R56, desc[UR36][R56.64] ;  /* 0x0000002438387981 */ /* 0x004562000c1e1900 */
[----:B------:R-:W-:Y:S05]  /*0ec0*/  BRA `(.L_x_11) ;  /* 0x0000000000087947 */ /* 0x000fea0003800000 */
.L_x_12:
[----:B------:R-:W-:Y:S02]  /*0ed0*/  ULDC UR4, c[0x0][0x584] ;  /* 0x0001610000047ab9 */ /* 0x000fe40000000800 */
[----:B------:R-:W-:-:S07]  /*0ee0*/  IMAD.U32 R56, RZ, RZ, UR4 ;  /* 0x00000004ff387e24 */ /* 0x000fce000f8e00ff */
.L_x_11:
[----:B------:R-:W-:-:S13]  /*0ef0*/  LOP3.LUT P0, RZ, R0, 0xff, RZ, 0xc0, !PT ;  /* 0x000000ff00ff7812 */ /* 0x000fda000780c0ff */
[----:B------:R-:W-:Y:S05]  /*0f00*/  @!P0 EXIT ;  /* 0x000000000000894d */ /* 0x000fea0003800000 */
[----:B------:R-:W3:Y:S01]  /*0f10*/  LDC R59, c[0x0][0x658] ;  /* 0x00019600ff3b7b82 */ /* 0x000ee20000000800 */
[----:B------:R-:W-:Y:S01]  /*0f20*/  ULDC.64 UR6, c[0x0][0x288] ;  /* 0x0000a20000067ab9 */ /* 0x000fe20000000a00 */
[----:B------:R-:W-:Y:S01]  /*0f30*/  LOP3.LUT R14, R14, 0x1, RZ, 0xc0, !PT ;  /* 0x000000010e0e7812 */ /* 0x000fe200078ec0ff */
[----:B------:R-:W-:Y:S01]  /*0f40*/  UIADD3 UR4, UR7, 0x7f, URZ ;  /* 0x0000007f07047890 */ /* 0x000fe2000fffe03f */
[----:B------:R-:W-:Y:S01]  /*0f50*/  SHF.R.U32.HI R0, RZ, 0x2, R3 ;  /* 0x00000002ff007819 */ /* 0x000fe20000011603 */
[----:B------:R-:W-:Y:S01]  /*0f60*/  IMAD.U32 R5, RZ, RZ, UR6 ;  /* 0x00000006ff057e24 */ /* 0x000fe2000f8e00ff */
[----:B------:R-:W-:Y:S01]  /*0f70*/  SHF.R.U32.HI R4, RZ, 0x1, R4 ;  /* 0x00000001ff047819 */ /* 0x000fe20000011604 */
[----:B------:R-:W-:Y:S01]  /*0f80*/  USHF.R.S32.HI UR5, URZ, 0x1f, UR4 ;  /* 0x0000001f3f057899 */ /* 0x000fe20008011404 */
[----:B01----:R-:W0:Y:S01]  /*0f90*/  LDC.64 R6, c[0x0][0x5c8] ;  /* 0x00017200ff067b82 */ /* 0x003e220000000a00 */
[----:B------:R-:W-:Y:S01]  /*0fa0*/  LOP3.LUT R60, R3, 0x3, RZ, 0xc0, !PT ;  /* 0x00000003033c7812 */ /* 0x000fe200078ec0ff */
[----:B------:R-:W-:Y:S01]  /*0fb0*/  IMAD.SHL.U32 R9, R14, 0x40, RZ ;  /* 0x000000400e097824 */ /* 0x000fe200078e00ff */
[----:B------:R-:W-:Y:S01]  /*0fc0*/  LOP3.LUT R0, R0, 0x7, RZ, 0xc0, !PT ;  /* 0x0000000700007812 */ /* 0x000fe200078ec0ff */
[----:B------:R-:W-:Y:S01]  /*0fd0*/  ULEA.HI UR5, UR5, UR4, URZ, 0x7 ;  /* 0x0000000405057291 */ /* 0x000fe2000f8f383f */
[----:B------:R-:W-:Y:S01]  /*0fe0*/  LOP3.LUT R23, R4, 0x30, RZ, 0xc0, !PT ;  /* 0x0000003004177812 */ /* 0x000fe200078ec0ff */
[----:B------:R-:W-:Y:S01]  /*0ff0*/  IMAD R60, R60, -0x2, R5 ;  /* 0xfffffffe3c3c7824 */ /* 0x000fe200078e0205 */
[--C-:B------:R-:W-:Y:S01]  /*1000*/  LOP3.LUT R22, R9, 0x40, R0.reuse, 0xe2, !PT ;  /* 0x0000004009167812 */ /* 0x100fe200078ee200 */
[----:B------:R-:W1:Y:S01]  /*1010*/  LDC R63, c[0x0][0x600] ;  /* 0x00018000ff3f7b82 */ /* 0x000e620000000800 */
[----:B------:R-:W-:Y:S01]  /*1020*/  IADD3 R5, RZ, -R23, -R0 ;  /* 0x80000017ff057210 */ /* 0x000fe20007ffe800 */
[----:B------:R-:W-:Y:S01]  /*1030*/  IMAD.MOV.U32 R0, RZ, RZ, -0x1 ;  /* 0xffffffffff007424 */ /* 0x000fe200078e00ff */
[----:B------:R-:W-:Y:S01]  /*1040*/  USHF.R.S32.HI UR43, URZ, 0x7, UR5 ;  /* 0x000000073f2b7899 */ /* 0x000fe20008011405 */
[----:B------:R-:W-:Y:S01]  /*1050*/  IMAD.MOV.U32 R4, RZ, RZ, 0x1 ;  /* 0x00000001ff047424 */ /* 0x000fe200078e00ff */
[C---:B------:R-:W-:Y:S01]  /*1060*/  LOP3.LUT R62, R3.reuse, 0x80, RZ, 0xc0, !PT ;  /* 0x00000080033e7812 */ /* 0x040fe200078ec0ff */
[----:B------:R-:W-:Y:S01]  /*1070*/  IMAD R5, R14, -0x40, R5 ;  /* 0xffffffc00e057824 */ /* 0x000fe200078e0205 */
[----:B------:R-:W-:Y:S01]  /*1080*/  UISETP.LT.AND UP0, UPT, UR43, 0x1, UPT ;  /* 0x000000012b00788c */ /* 0x000fe2000bf01270 */
[----:B---3--:R-:W-:Y:S01]  /*1090*/  SHF.L.U32 R0, R0, R59, RZ ;  /* 0x0000003b00007219 */ /* 0x008fe200000006ff */
[----:B------:R-:W-:Y:S01]  /*10a0*/  ULDC UR4, c[0x0][0x284] ;  /* 0x0000a10000047ab9 */ /* 0x000fe20000000800 */
[----:B------:R-:W-:Y:S01]  /*10b0*/  LOP3.LUT R22, R22, R23, RZ, 0xfc, !PT ;  /* 0x0000001716167212 */ /* 0x000fe200078efcff */
[----:B------:R-:W-:Y:S01]  /*10c0*/  USEL UR44, UR43, 0x1, UP0 ;  /* 0x000000012b2c7887 */ /* 0x000fe20008000000 */
[----:B------:R-:W-:Y:S01]  /*10d0*/  SHF.L.U32 R59, R4, R59, RZ ;  /* 0x0000003b043b7219 */ /* 0x000fe200000006ff */
[----:B------:R-:W-:Y:S01]  /*10e0*/  IMAD.SHL.U32 R61, R3, 0x2, RZ ;  /* 0x00000002033d7824 */ /* 0x000fe200078e00ff */
[----:B------:R-:W-:Y:S01]  /*10f0*/  LOP3.LUT R66, R18, 0x1, RZ, 0xfc, !PT ;  /* 0x0000000112427812 */ /* 0x000fe200078efcff */
[----:B------:R-:W-:Y:S01]  /*1100*/  VIADD R65, R5, UR4 ;  /* 0x0000000405417c36 */ /* 0x000fe20008000000 */
[C---:B0-----:R-:W-:Y:S01]  /*1110*/  SHF.L.U64.HI R58, R6.reuse, 0x3, R7 ;  /* 0x00000003063a7819 */ /* 0x041fe20000010207 */
[----:B--2---:R-:W-:Y:S01]  /*1120*/  IMAD.SHL.U32 R57, R6, 0x8, RZ ;  /* 0x0000000806397824 */ /* 0x004fe200078e00ff */
[----:B------:R-:W-:Y:S01]  /*1130*/  SHF.R.U32.HI R62, RZ, 0x7, R62 ;  /* 0x00000007ff3e7819 */ /* 0x000fe2000001163e */
[----:B------:R-:W-:Y:S01]  /*1140*/  IMAD.MOV.U32 R23, RZ, RZ, RZ ;  /* 0x000000ffff177224 */ /* 0x000fe200078e00ff */
[----:B------:R-:W-:Y:S01]  /*1150*/  LOP3.LUT R64, RZ, R0, RZ, 0x33, !PT ;  /* 0x00000000ff407212 */ /* 0x000fe200078e33ff */
[----:B------:R-:W-:Y:S01]  /*1160*/  UIADD3 UR44, UR43, -UR44, URZ ;  /* 0x8000002c2b2c7290 */ /* 0x000fe2000fffe03f */
[----:B------:R-:W-:Y:S01]  /*1170*/  UMOV UR40, URZ ;  /* 0x0000003f00287c82 */ /* 0x000fe20008000000 */
[----:B-1----:R-:W-:Y:S01]  /*1180*/  VIADD R63, R63, 0xffffffff ;  /* 0xffffffff3f3f7836 */ /* 0x002fe20000000000 */
[----:B------:R-:W-:-:S09]  /*1190*/  UMOV UR42, URZ ;  /* 0x0000003f002a7c82 */ /* 0x000fd20008000000 */
.L_x_94:
[----:B0-----:R-:W0:Y:S01]  /*11a0*/  SHFL.IDX PT, R0, R62, RZ, 0x1f ;  /* 0x00001fff3e007589 */ /* 0x001e2200000e0000 */
[----:B-1----:R-:W1:Y:S01]  /*11b0*/  S2UR UR7, SR_CgaCtaId ;  /* 0x00000000000779c3 */ /* 0x002e620000008800 */
[----:B------:R-:W-:Y:S01]  /*11c0*/  UMOV UR6, 0x400 ;  /* 0x0000040000067882 */ /* 0x000fe20000000000 */
[----:B0-----:R-:W-:Y:S01]  /*11d0*/  R2UR UR4, R0 ;  /* 0x00000000000472ca */ /* 0x001fe200000e0000 */
[----:B-1----:R-:W-:-:S12]  /*11e0*/  ULEA UR46, UR7, UR6, 0x18 ;  /* 0x00000006072e7291 */ /* 0x002fd8000f8ec03f */
[----:B------:R-:W-:-:S04]  /*11f0*/  ULEA.HI UR5, UR4, UR4, URZ, 0x1 ;  /* 0x0000000404057291 */ /* 0x000fc8000f8f083f */
[----:B------:R-:W-:-:S04]  /*1200*/  ULOP3.LUT UR5, UR5, 0x7fffe, URZ, 0xc0, !UPT ;  /* 0x0007fffe05057892 */ /* 0x000fc8000f8ec03f */
[----:B------:R-:W-:-:S03]  /*1210*/  UIADD3 UR5, UR4, -UR5, URZ ;  /* 0x8000000504057290 */ /* 0x000fc6000fffe03f */
[----:B------:R-:W-:Y:S01]  /*1220*/  ULDC UR4, c[0x0][0x28c] ;  /* 0x0000a30000047ab9 */ /* 0x000fe20000000800 */
[----:B------:R-:W-:Y:S01]  /*1230*/  ULEA UR5, UR5, UR46, 0xd ;  /* 0x0000002e05057291 */ /* 0x000fe2000f8e683f */
[----:B------:R-:W-:-:S03]  /*1240*/  ISETP.LT.AND P0, PT, RZ, UR4, PT ;  /* 0x00000004ff007c0c */ /* 0x000fc6000bf01270 */
[----:B------:R-:W-:-:S04]  /*1250*/  UIADD3 UR5, UR5, 0x100, URZ ;  /* 0x0000010005057890 */ /* 0x000fc8000fffe03f */
[----:B------:R-:W-:-:S04]  /*1260*/  USHF.R.U32.HI UR5, URZ, 0x4, UR5 ;  /* 0x000000043f057899 */ /* 0x000fc80008011605 */
[----:B------:R-:W-:-:S04]  /*1270*/  ULOP3.LUT UR5, UR5, 0x3fff, URZ, 0xc0, !UPT ;  /* 0x00003fff05057892 */ /* 0x000fc8000f8ec03f */
[----:B------:R-:W-:Y:S01]  /*1280*/  ULOP3.LUT UR45, UR5, 0x10000, URZ, 0xfc, !UPT ;  /* 0x00010000052d7892 */ /* 0x000fe2000f8efc3f */
[----:B--2345:R-:W-:Y:S11]  /*1290*/  @P0 BRA `(.L_x_13) ;  /* 0x0000000000400947 */ /* 0x03cff60003800000 */
[----:B------:R-:W-:Y:S01]  /*12a0*/  MOV R0, 0x0 ;  /* 0x0000000000007802 */ /* 0x000fe20000000f00 */
[----:B------:R-:W-:Y:S01]  /*12b0*/  ULDC.64 UR4, c[0x4][0x68] ;  /* 0x01001a0000047ab9 */ /* 0x000fe20000000a00 */
[----:B------:R-:W-:Y:S01]  /*12c0*/  ULDC.64 UR6, c[0x4][0x8] ;  /* 0x0100020000067ab9 */ /* 0x000fe20000000a00 */
[----:B------:R-:W-:Y:S01]  /*12d0*/  IMAD.U32 R4, RZ, RZ, UR4 ;  /* 0x00000004ff047e24 */ /* 0x000fe2000f8e00ff */
[----:B------:R0:W1:Y:S01]  /*12e0*/  LDC.64 R14, c[0x4][R0] ;  /* 0x01000000000e7b82 */ /* 0x0000620000000a00 */
[----:B------:R-:W-:Y:S01]  /*12f0*/  IMAD.U32 R5, RZ, RZ, UR5 ;  /* 0x00000005ff057e24 */ /* 0x000fe2000f8e00ff */
[----:B------:R-:W-:Y:S01]  /*1300*/  ULDC.64 UR4, c[0x4][0x70] ;  /* 0x01001c0000047ab9 */ /* 0x000fe20000000a00 */
[----:B------:R-:W-:Y:S02]  /*1310*/  IMAD.U32 R10, RZ, RZ, UR6 ;  /* 0x00000006ff0a7e24 */ /* 0x000fe4000f8e00ff */
[----:B------:R-:W-:Y:S02]  /*1320*/  IMAD.U32 R6, RZ, RZ, UR4 ;  /* 0x00000004ff067e24 */ /* 0x000fe4000f8e00ff */
[----:B------:R-:W-:-:S02]  /*1330*/  IMAD.U32 R7, RZ, RZ, UR5 ;  /* 0x00000005ff077e24 */ /* 0x000fc4000f8e00ff */
[----:B------:R-:W-:Y:S02]  /*1340*/  IMAD.U32 R11, RZ, RZ, UR7 ;  /* 0x00000007ff0b7e24 */ /* 0x000fe4000f8e00ff */
[----:B------:R-:W-:Y:S02]  /*1350*/  IMAD.MOV.U32 R8, RZ, RZ, 0x1e1 ;  /* 0x000001e1ff087424 */ /* 0x000fe400078e00ff */
[----:B------:R-:W-:Y:S02]  /*1360*/  IMAD.MOV.U32 R12, RZ, RZ, 0x1 ;  /* 0x00000001ff0c7424 */ /* 0x000fe400078e00ff */
[----:B0-----:R-:W-:-:S07]  /*1370*/  IMAD.MOV.U32 R13, RZ, RZ, RZ ;  /* 0x000000ffff0d7224 */ /* 0x001fce00078e00ff */
[----:B------:R-:W-:-:S07]  /*1380*/  LEPC R20, `(.L_x_13) ;  /* 0x000000001014794e */ /* 0x000fce0000000000 */
[----:B-1---5:R-:W-:Y:S05]  /*1390*/  CALL.ABS.NOINC R14 ;  /* 0x000000000e007343 */ /* 0x022fea0003c00000 */
.L_x_13:
[----:B------:R-:W-:-:S13]  /*13a0*/  ISETP.NE.AND P0, PT, R66, 0x3, PT ;  /* 0x000000034200780c */ /* 0x000fda0003f05270 */
[----:B------:R-:W-:Y:S05]  /*13b0*/  @!P0 BRA `(.L_x_14) ;  /* 0x0000000000048947 */ /* 0x000fea0003800000 */
[----:B------:R-:W-:Y:S01]  /*13c0*/  BPT.TRAP 0x1 ;  /* 0x000000040000795c */ /* 0x000fe20000300000 */
.L_x_14:
[----:B------:R-:W-:Y:S02]  /*13d0*/  IMAD.U32 R3, RZ, RZ, UR42 ;  /* 0x0000002aff037e24 */ /* 0x000fe4000f8e00ff */
[----:B------:R-:W-:-:S03]  /*13e0*/  IMAD.U32 R0, RZ, RZ, UR40 ;  /* 0x00000028ff007e24 */ /* 0x000fc6000f8e00ff */
[----:B------:R-:W-:Y:S02]  /*13f0*/  LEA R3, R3, UR46, 0x3 ;  /* 0x0000002e03037c11 */ /* 0x000fe4000f8e18ff */
[----:B------:R-:W-:-:S04]  /*1400*/  SHF.L.U32 R0, R0, 0x1f, RZ ;  /* 0x0000001f00007819 */ /* 0x000fc800000006ff */
[----:B------:R0:W1:Y:S01]  /*1410*/  SYNCS.PHASECHK.TRANS64.TRYWAIT P1, [R3+URZ], R0 ;  /* 0x00000000030075a7 */ /* 0x000062000802017f */
[----:B------:R-:W-:Y:S05]  /*1420*/  @!P0 BRA `(.L_x_15) ;  /* 0x0000000000048947 */ /* 0x000fea0003800000 */
[----:B------:R-:W-:Y:S01]  /*1430*/  BPT.TRAP 0x1 ;  /* 0x000000040000795c */ /* 0x000fe20000300000 */
.L_x_15:
[----:B------:R-:W-:-:S05]  /*1440*/  IMAD.U32 R4, RZ, RZ, UR44 ;  /* 0x0000002cff047e24 */ /* 0x000fca000f8e00ff */
[----:B------:R-:W-:Y:S01]  /*1450*/  ISETP.GE.AND P2, PT, R4, 0x1, PT ;  /* 0x000000010400780c */ /* 0x000fe20003f46270 */
[----:B-1----:R-:W-:-:S12]  /*1460*/  @P1 BRA `(.L_x_16) ;  /* 0x0000000000081947 */ /* 0x002fd80003800000 */
[----:B------:R-:W1:Y:S02]  /*1470*/  SYNCS.PHASECHK.TRANS64.TRYWAIT P1, [R3+URZ], R0 ;  /* 0x00000000030075a7 */ /* 0x000e64000802017f */
[----:B-1----:R-:W-:Y:S05]  /*1480*/  @!P1 BRA `(.L_x_17) ;  /* 0x0000004800f49947 */ /* 0x002fea0003800000 */
.L_x_16:
[----:B------:R-:W-:Y:S05]  /*1490*/  WARPSYNC.ALL ;  /* 0x0000000000007948 */ /* 0x000fea0003800000 */
[----:B------:R-:W-:Y:S01]  /*14a0*/  UIADD3 UR4, UR46, 0x18100, URZ ;  /* 0x000181002e047890 */ /* 0x000fe2000fffe03f */
[----:B------:R-:W-:Y:S01]  /*14b0*/  WARPGROUP.ARRIVE ;  /* 0x00000000000079c5 */ /* 0x000fe20000000000 */
[----:B------:R-:W-:Y:S02]  /*14c0*/  ULEA UR5, UR42, UR45, 0xb ;  /* 0x0000002d2a057291 */ /* 0x000fe4000f8e583f */
[----:B------:R-:W-:Y:S01]  /*14d0*/  USHF.R.U32.HI UR4, URZ, 0x4, UR4 ;  /* 0x000000043f047899 */ /* 0x000fe20008011604 */
[----:B------:R-:W-:Y:S01]  /*14e0*/  UMOV UR9, 0x40000040 ;  /* 0x4000004000097882 */ /* 0x000fe20000000000 */
[----:B------:R-:W-:-:S02]  /*14f0*/  UMOV UR11, 0x40000040 ;  /* 0x40000040000b7882 */ /* 0x000fc40000000000 */
[----:B------:R-:W-:Y:S01]  /*1500*/  ULOP3.LUT UR4, UR4, 0x3fff, URZ, 0xc0, !UPT ;  /* 0x00003fff04047892 */ /* 0x000fe2000f8ec03f */
[----:B------:R-:W-:-:S03]  /*1510*/  UMOV UR8, UR5 ;  /* 0x0000000500087c82 */ /* 0x000fc60008000000 */
[----:B------:R-:W-:-:S04]  /*1520*/  ULOP3.LUT UR4, UR4, 0x10000, URZ, 0xfc, !UPT ;  /* 0x0001000004047892 */ /* 0x000fc8000f8efc3f */
[----:B------:R-:W-:-:S07]  /*1530*/  ULEA UR6, UR42, UR4, 0xa ;  /* 0x000000042a067291 */ /* 0x000fce000f8e503f */
[----:B------:R-:W-:Y:S02]  /*1540*/  UMOV UR10, UR6 ;  /* 0x00000006000a7c82 */ /* 0x000fe40008000000 */
[----:B------:R-:W-:Y:S01]  /*1550*/  HGMMA.64x64x16.F32 R24, gdesc[UR8], RZ, !UPT, gsb0 ;  /* 0x00e00000081879f0 */ /* 0x000fe2000c0008ff */
[----:B------:R-:W-:Y:S02]  /*1560*/  UIADD3 UR8, UR5, 0x2, URZ ;  /* 0x0000000205087890 */ /* 0x000fe4000fffe03f */
[----:B------:R-:W-:Y:S01]  /*1570*/  UIADD3 UR10, UR6, 0x2, URZ ;  /* 0x00000002060a7890 */ /* 0x000fe2000fffe03f */
[----:B------:R-:W-:Y:S01]  /*1580*/  UMOV UR9, 0x40000040 ;  /* 0x4000004000097882 */ /* 0x000fe20000000000 */
[----:B------:R-:W-:Y:S01]  /*1590*/  UMOV UR11, 0x40000040 ;  /* 0x40000040000b7882 */ /* 0x000fe20000000000 */
[----:B------:R-:W-:Y:S02]  /*15a0*/  WARPGROUP.DEPBAR.LE gsb0, 0x0 ;  /* 0x00008000000079c5 */ /* 0x000fe40000010000 */
[----:B------:R-:W-:-:S06]  /*15b0*/  WARPGROUP.ARRIVE ;  /* 0x00000000000079c5 */ /* 0x000fcc0000000000 */
[----:B------:R-:W-:Y:S01]  /*15c0*/  HGMMA.64x64x16.F32 R24, gdesc[UR8], R24, gsb0 ;  /* 0x00e00000081879f0 */ /* 0x000fe20008000818 */
        /* <DEDUP_REMOVED lines=41> */
[----:B------:R-:W-:Y:S03]  /*1860*/  HGMMA.64x64x16.F32 R24, gdesc[UR8], R24, gsb0 ;  /* 0x00e00000081879f0 */ /* 0x000fe60008000818 */
[----:B------:R-:W-:Y:S02]  /*1870*/  WARPGROUP.DEPBAR.LE gsb0, 0x0 ;  /* 0x00008000000079c5 */ /* 0x000fe40000010000 */
[----:B------:R-:W-:Y:S05]  /*1880*/  @!P2 BRA `(.L_x_18) ;  /* 0x00000004008ca947 */ /* 0x000fea0003800000 */
[----:B------:R-:W-:Y:S01]  /*1890*/  UIADD3 UR5, UR42, 0x1, URZ ;  /* 0x000000012a057890 */ /* 0x000fe2000fffe03f */
[----:B01----:R-:W-:-:S03]  /*18a0*/  IMAD.U32 R0, RZ, RZ, UR44 ;  /* 0x0000002cff007e24 */ /* 0x003fc6000f8e00ff */
[----:B------:R-:W-:-:S04]  /*18b0*/  UISETP.NE.AND UP0, UPT, UR5, 0x3, UPT ;  /* 0x000000030500788c */ /* 0x000fc8000bf05270 */
[----:B------:R-:W-:Y:S02]  /*18c0*/  USEL UR6, URZ, 0x1, UP0 ;  /* 0x000000013f067887 */ /* 0x000fe40008000000 */
[----:B------:R-:W-:Y:S02]  /*18d0*/  USEL UR5, UR5, URZ, UP0 ;  /* 0x0000003f05057287 */ /* 0x000fe40008000000 */
[----:B------:R-:W-:-:S06]  /*18e0*/  ULOP3.LUT UR6, UR40, UR6, URZ, 0x3c, !UPT ;  /* 0x0000000628067292 */ /* 0x000fcc000f8e3c3f */
[----:B------:R-:W-:Y:S01]  /*18f0*/  IMAD.U32 R5, RZ, RZ, UR6 ;  /* 0x00000006ff057e24 */ /* 0x000fe2000f8e00ff */
[----:B------:R-:W-:-:S06]  /*1900*/  UMOV UR6, UR42 ;  /* 0x0000002a00067c82 */ /* 0x000fcc0008000000 */
.L_x_25:
[----:B01----:R-:W-:Y:S05]  /*1910*/  @!P0 BRA `(.L_x_19) ;  /* 0x0000000000048947 */ /* 0x003fea0003800000 */
[----:B------:R-:W-:Y:S01]  /*1920*/  BPT.TRAP 0x1 ;  /* 0x000000040000795c */ /* 0x000fe20000300000 */
.L_x_19:
[----:B------:R-:W0:Y:S01]  /*1930*/  S2UR UR8, SR_CgaCtaId ;  /* 0x00000000000879c3 */ /* 0x000e220000008800 */
[----:B------:R-:W-:Y:S01]  /*1940*/  UMOV UR7, 0x400 ;  /* 0x0000040000077882 */ /* 0x000fe20000000000 */
[----:B------:R-:W-:Y:S01]  /*1950*/  SHF.L.U32 R3, R5, 0x1f, RZ ;  /* 0x0000001f05037819 */ /* 0x000fe200000006ff */
[----:B0-----:R-:W-:-:S04]  /*1960*/  ULEA UR7, UR8, UR7, 0x18 ;  /* 0x0000000708077291 */ /* 0x001fc8000f8ec03f */
[----:B------:R-:W-:-:S09]  /*1970*/  ULEA UR8, UR5, UR7, 0x3 ;  /* 0x0000000705087291 */ /* 0x000fd2000f8e183f */
[----:B------:R0:W1:Y:S01]  /*1980*/  SYNCS.PHASECHK.TRANS64.TRYWAIT P1, [UR8], R3 ;  /* 0x00000003ff0075a7 */ /* 0x0000620008020148 */
[----:B------:R-:W-:Y:S05]  /*1990*/  @!P0 BRA `(.L_x_20) ;  /* 0x0000000000048947 */ /* 0x000fea0003800000 */
[----:B------:R-:W-:Y:S01]  /*19a0*/  BPT.TRAP 0x1 ;  /* 0x000000040000795c */ /* 0x000fe20000300000 */
.L_x_20:
[----:B-1----:R-:W-:Y:S05]  /*19b0*/  @P1 BRA `(.L_x_21) ;  /* 0x0000000000081947 */ /* 0x002fea0003800000 */
[----:B------:R-:W1:Y:S02]  /*19c0*/  SYNCS.PHASECHK.TRANS64.TRYWAIT P1, [UR8], R3 ;  /* 0x00000003ff0075a7 */ /* 0x000e640008020148 */
[----:B-1----:R-:W-:Y:S05]  /*19d0*/  @!P1 BRA `(.L_x_22) ;  /* 0x0000004400b49947 */ /* 0x002fea0003800000 */
.L_x_21:
[----:B------:R-:W-:Y:S01]  /*19e0*/  ULEA UR12, UR5, UR45, 0xb ;  /* 0x0000002d050c7291 */ /* 0x000fe2000f8e583f */
[----:B------:R-:W-:Y:S01]  /*19f0*/  WARPGROUP.ARRIVE ;  /* 0x00000000000079c5 */ /* 0x000fe20000000000 */
[----:B------:R-:W-:Y:S01]  /*1a00*/  ULEA UR13, UR5, UR4, 0xa ;  /* 0x00000004050d7291 */ /* 0x000fe2000f8e503f */
[----:B------:R-:W-:Y:S01]  /*1a10*/  UMOV UR9, 0x40000040 ;  /* 0x4000004000097882 */ /* 0x000fe20000000000 */
[----:B------:R-:W-:-:S03]  /*1a20*/  UMOV UR11, 0x40000040 ;  /* 0x40000040000b7882 */ /* 0x000fc60000000000 */
[----:B------:R-:W-:Y:S02]  /*1a30*/  UMOV UR8, UR12 ;  /* 0x0000000c00087c82 */ /* 0x000fe40008000000 */
[----:B------:R-:W-:Y:S02]  /*1a40*/  UMOV UR10, UR13 ;  /* 0x0000000d000a7c82 */ /* 0x000fe40008000000 */
[----:B------:R-:W-:Y:S01]  /*1a50*/  HGMMA.64x64x16.F32 R24, gdesc[UR8], R24, gsb0 ;  /* 0x00e00000081879f0 */ /* 0x000fe20008000818 */
[----:B------:R-:W-:Y:S02]  /*1a60*/  UIADD3 UR8, UR12, 0x2, URZ ;  /* 0x000000020c087890 */ /* 0x000fe4000fffe03f */
[----:B------:R-:W-:Y:S01]  /*1a70*/  UIADD3 UR10, UR13, 0x2, URZ ;  /* 0x000000020d0a7890 */ /* 0x000fe2000fffe03f */
[----:B------:R-:W-:Y:S01]  /*1a80*/  UMOV UR9, 0x40000040 ;  /* 0x4000004000097882 */ /* 0x000fe20000000000 */
[----:B------:R-:W-:Y:S01]  /*1a90*/  UMOV UR11, 0x40000040 ;  /* 0x40000040000b7882 */ /* 0x000fe20000000000 */
[----:B------:R-:W-:-:S02]  /*1aa0*/  WARPGROUP.DEPBAR.LE gsb0, 0x0 ;  /* 0x00008000000079c5 */ /* 0x000fc40000010000 */
        /* <DEDUP_REMOVED lines=46> */
[----:B------:R-:W-:Y:S01]  /*1d90*/  BPT.TRAP 0x1 ;  /* 0x000000040000795c */ /* 0x000fe20000300000 */
.L_x_23:
[----:B------:R-:W-:Y:S01]  /*1da0*/  ULEA UR7, UR6, UR7, 0x3 ;  /* 0x0000000706077291 */ /* 0x000fe2000f8e183f */
[----:B------:R-:W-:-:S03]  /*1db0*/  ISETP.GT.U32.AND P1, PT, R18, 0x1, PT ;  /* 0x000000011200780c */ /* 0x000fc60003f24070 */
[----:B------:R-:W-:-:S04]  /*1dc0*/  UIADD3 UR7, UR7, 0x18, URZ ;  /* 0x0000001807077890 */ /* 0x000fc8000fffe03f */
[----:B------:R-:W-:-:S09]  /*1dd0*/  UPRMT UR7, URZ, 0x654, UR7 ;  /* 0x000006543f077896 */ /* 0x000fd20008000007 */
[----:B------:R-:W-:Y:S01]  /*1de0*/  SYNCS.ARRIVE.TRANS64.RED.A1T0 RZ, [UR7], RZ ;  /* 0x000000ffffff79a7 */ /* 0x000fe20008100407 */
[----:B------:R-:W-:Y:S05]  /*1df0*/  @P1 BRA `(.L_x_24) ;  /* 0x0000000000041947 */ /* 0x000fea0003800000 */
[----:B------:R-:W-:Y:S01]  /*1e00*/  BPT.TRAP 0x1 ;  /* 0x000000040000795c */ /* 0x000fe20000300000 */
.L_x_24:
[----:B------:R-:W-:Y:S01]  /*1e10*/  UIADD3 UR5, UR5, 0x1, URZ ;  /* 0x0000000105057890 */ /* 0x000fe2000fffe03f */
[C---:B------:R-:W-:Y:S01]  /*1e20*/  ISETP.GT.AND P1, PT, R0.reuse, 0x1, PT ;  /* 0x000000010000780c */ /* 0x040fe20003f24270 */
[----:B------:R-:W-:Y:S01]  /*1e30*/  UIADD3 UR6, UR6, 0x1, URZ ;  /* 0x0000000106067890 */ /* 0x000fe2000fffe03f */
[----:B------:R-:W-:Y:S01]  /*1e40*/  VIADD R0, R0, 0xffffffff ;  /* 0xffffffff00007836 */ /* 0x000fe20000000000 */
[----:B------:R-:W-:Y:S02]  /*1e50*/  UISETP.NE.AND UP0, UPT, UR5, 0x3, UPT ;  /* 0x000000030500788c */ /* 0x000fe4000bf05270 */
[----:B------:R-:W-:Y:S02]  /*1e60*/  UISETP.NE.AND UP1, UPT, UR6, 0x3, UPT ;  /* 0x000000030600788c */ /* 0x000fe4000bf25270 */
[----:B------:R-:W-:Y:S02]  /*1e70*/  USEL UR7, URZ, 0x1, UP0 ;  /* 0x000000013f077887 */ /* 0x000fe40008000000 */
[----:B------:R-:W-:-:S02]  /*1e80*/  USEL UR5, UR5, URZ, UP0 ;  /* 0x0000003f05057287 */ /* 0x000fc40008000000 */
[----:B------:R-:W-:Y:S02]  /*1e90*/  USEL UR6, UR6, URZ, UP1 ;  /* 0x0000003f06067287 */ /* 0x000fe40008800000 */
[----:B------:R-:W-:Y:S01]  /*1ea0*/  LOP3.LUT R5, R5, UR7, RZ, 0x3c, !PT ;  /* 0x0000000705057c12 */ /* 0x000fe2000f8e3cff */
[----:B------:R-:W-:Y:S09]  /*1eb0*/  @P1 BRA `(.L_x_25) ;  /* 0xfffffff800941947 */ /* 0x000ff2000383ffff */
.L_x_18:
[----:B01----:R-:W0:Y:S02]  /*1ec0*/  LDC R0, c[0x0][0x28c] ;  /* 0x0000a300ff007b82 */ /* 0x003e240000000800 */
[----:B0-----:R-:W-:-:S13]  /*1ed0*/  ISETP.GE.AND P1, PT, R0, 0x1, PT ;  /* 0x000000010000780c */ /* 0x001fda0003f26270 */
[----:B------:R-:W-:Y:S05]  /*1ee0*/  @!P1 BRA `(.L_x_26) ;  /* 0x0000000000409947 */ /* 0x000fea0003800000 */
[----:B------:R-:W-:Y:S05]  /*1ef0*/  @!P0 BRA `(.L_x_27) ;  /* 0x0000000000048947 */ /* 0x000fea0003800000 */
[----:B------:R-:W-:Y:S01]  /*1f00*/  BPT.TRAP 0x1 ;  /* 0x000000040000795c */ /* 0x000fe20000300000 */
.L_x_27:
[----:B------:R-:W0:Y:S01]  /*1f10*/  S2UR UR7, SR_CgaCtaId ;  /* 0x00000000000779c3 */ /* 0x000e220000008800 */
[----:B------:R-:W-:Y:S01]  /*1f20*/  UIADD3 UR6, UR44, UR42, URZ ;  /* 0x0000002a2c067290 */ /* 0x000fe2000fffe03f */
[----:B------:R-:W-:-:S03]  /*1f30*/  ISETP.GT.U32.AND P0, PT, R18, 0x1, PT ;  /* 0x000000011200780c */ /* 0x000fc60003f04070 */
[----:B------:R-:W-:-:S04]  /*1f40*/  UIMAD.WIDE.U32 UR4, UR6, -0x55555555, URZ ;  /* 0xaaaaaaab060478a5 */ /* 0x000fc8000f8e003f */
[----:B------:R-:W-:-:S03]  /*1f50*/  USHF.R.U32.HI UR4, URZ, 0x1, UR5 ;  /* 0x000000013f047899 */ /* 0x000fc60008011605 */
[----:B------:R-:W-:Y:S01]  /*1f60*/  UMOV UR5, 0x400 ;  /* 0x0000040000057882 */ /* 0x000fe20000000000 */
[----:B------:R-:W-:Y:S02]  /*1f70*/  UIMAD UR6, UR4, -0x3, UR6 ;  /* 0xfffffffd040678a4 */ /* 0x000fe4000f8e0206 */
[----:B0-----:R-:W-:-:S04]  /*1f80*/  ULEA UR5, UR7, UR5, 0x18 ;  /* 0x0000000507057291 */ /* 0x001fc8000f8ec03f */
[----:B------:R-:W-:-:S04]  /*1f90*/  ULEA UR6, UR6, UR5, 0x3 ;  /* 0x0000000506067291 */ /* 0x000fc8000f8e183f */
[----:B------:R-:W-:-:S04]  /*1fa0*/  UIADD3 UR6, UR6, 0x18, URZ ;  /* 0x0000001806067890 */ /* 0x000fc8000fffe03f */
[----:B------:R-:W-:-:S09]  /*1fb0*/  UPRMT UR6, URZ, 0x654, UR6 ;  /* 0x000006543f067896 */ /* 0x000fd20008000006 */
[----:B------:R-:W-:Y:S01]  /*1fc0*/  SYNCS.ARRIVE.TRANS64.RED.A1T0 RZ, [UR6], RZ ;  /* 0x000000ffffff79a7 */ /* 0x000fe20008100406 */
[----:B------:R-:W-:Y:S05]  /*1fd0*/  @P0 BRA `(.L_x_26) ;  /* 0x0000000000040947 */ /* 0x000fea0003800000 */
[----:B------:R-:W-:Y:S01]  /*1fe0*/  BPT.TRAP 0x1 ;  /* 0x000000040000795c */ /* 0x000fe20000300000 */
.L_x_26:
[----:B------:R-:W-:Y:S01]  /*1ff0*/  IMAD.SHL.U32 R3, R68, 0x40, RZ ;  /* 0x0000004044037824 */ /* 0x000fe200078e00ff */
[----:B------:R-:W-:Y:S01]  /*2000*/  UIADD3 UR42, UR43, UR42, URZ ;  /* 0x0000002a2b2a7290 */ /* 0x000fe2000fffe03f */
[----:B------:R-:W-:Y:S01]  /*2010*/  SHF.R.S32.HI R9, RZ, 0x1f, R67 ;  /* 0x0000001fff097819 */ /* 0x000fe20000011443 */
[----:B------:R-:W-:Y:S01]  /*2020*/  UISETP.GE.U32.AND UP1, UPT, UR43, 0x3, UPT ;  /* 0x000000032b00788c */ /* 0x000fe2000bf26070 */
[----:B------:R-:W-:Y:S01]  /*2030*/  IMAD.SHL.U32 R6, R69, 0x80, RZ ;  /* 0x0000008045067824 */ /* 0x000fe200078e00ff */
[----:B------:R-:W-:Y:S01]  /*2040*/  ULDC UR7, c[0x0][0x288] ;  /* 0x0000a20000077ab9 */ /* 0x000fe20000000800 */
[C---:B------:R-:W-:Y:S01]  /*2050*/  LOP3.LUT R10, R3.reuse, 0x6, R61, 0xf8, !PT ;  /* 0x00000006030a7812 */ /* 0x040fe200078ef83d */
[----:B------:R-:W-:Y:S01]  /*2060*/  UISETP.GT.U32.AND UP0, UPT, UR42, 0x2, UPT ;  /* 0x000000022a00788c */ /* 0x000fe2000bf04070 */
[----:B------:R-:W-:Y:S01]  /*2070*/  ISETP.GE.AND P0, PT, R3, UR7, PT ;  /* 0x0000000703007c0c */ /* 0x000fe2000bf06270 */
[----:B------:R-:W-:Y:S01]  /*2080*/  ULDC.64 UR4, c[0x0][0x5d0] ;  /* 0x0001740000047ab9 */ /* 0x000fe20000000a00 */
[--C-:B------:R-:W-:Y:S01]  /*2090*/  SHF.R.S32.HI R11, RZ, 0x1f, R10.reuse ;  /* 0x0000001fff0b7819 */ /* 0x100fe2000001140a */
[----:B------:R-:W-:Y:S01]  /*20a0*/  ULDC UR10, c[0x0][0x284] ;  /* 0x0000a100000a7ab9 */ /* 0x000fe20000000800 */
[----:B------:R-:W-:Y:S01]  /*20b0*/  IMAD R0, R9, UR4, RZ ;  /* 0x0000000409007c24 */ /* 0x000fe2000f8e02ff */
[----:B------:R-:W-:Y:S01]  /*20c0*/  UISETP.LT.U32.AND UP0, UPT, UR43, 0x3, UP0 ;  /* 0x000000032b00788c */ /* 0x000fe20008701070 */
[----:B------:R-:W-:Y:S01]  /*20d0*/  ISETP.GE.OR P0, PT, R6, UR10, P0 ;  /* 0x0000000a06007c0c */ /* 0x000fe20008706670 */
[----:B------:R-:W-:Y:S01]  /*20e0*/  IMAD.WIDE.U32 R4, R67, UR4, R10 ;  /* 0x0000000443047c25 */ /* 0x000fe2000f8e000a */
[----:B------:R-:W-:Y:S01]  /*20f0*/  ULDC.64 UR8, c[0x0][0x5c8] ;  /* 0x0001720000087ab9 */ /* 0x000fe20000000a00 */
[----:B------:R-:W-:-:S02]  /*2100*/  USEL UR6, URZ, 0x1, !UP0 ;  /* 0x000000013f067887 */ /* 0x000fc4000c000000 */
[----:B------:R-:W-:Y:S01]  /*2110*/  IMAD R7, R67, UR5, R0 ;  /* 0x0000000543077c24 */ /* 0x000fe2000f8e0200 */
[----:B------:R-:W-:Y:S01]  /*2120*/  @UP1 UIMAD.WIDE.U32 UR4, UR42, -0x55555555, URZ ;  /* 0xaaaaaaab2a0418a5 */ /* 0x000fe2000f8e003f */
[----:B------:R-:W-:Y:S01]  /*2130*/  IMAD.WIDE R68, R69, 0x80, R22 ;  /* 0x0000008045447825 */ /* 0x000fe200078e0216 */
[----:B------:R-:W-:Y:S02]  /*2140*/  ULOP3.LUT UR40, UR40, UR6, URZ, 0x3c, !UPT ;  /* 0x0000000628287292 */ /* 0x000fe4000f8e3c3f */
[----:B------:R-:W-:Y:S01]  /*2150*/  @UP1 USHF.R.U32.HI UR4, URZ, 0x1, UR5 ;  /* 0x000000013f041899 */ /* 0x000fe20008011605 */
[----:B------:R-:W-:Y:S02]  /*2160*/  IMAD.IADD R5, R5, 0x1, R7 ;  /* 0x0000000105057824 */ /* 0x000fe400078e0207 */
[----:B------:R-:W-:Y:S01]  /*2170*/  IMAD R7, R69, UR8, RZ ;  /* 0x0000000845077c24 */ /* 0x000fe2000f8e02ff */
[----:B------:R-:W-:Y:S01]  /*2180*/  @UP1 ULOP3.LUT UR40, UR40, 0x1, UR4, 0x78, !UPT ;  /* 0x0000000128281892 */ /* 0x000fe2000f8e7804 */
[----:B------:R-:W-:-:S04]  /*2190*/  IMAD.WIDE.U32 R70, R68, UR8, R4 ;  /* 0x0000000844467c25 */ /* 0x000fc8000f8e0004 */
[----:B------:R-:W-:Y:S02]  /*21a0*/  IMAD R7, R68, UR9, R7 ;  /* 0x0000000944077c24 */ /* 0x000fe4000f8e0207 */
[----:B------:R-:W-:Y:S01]  /*21b0*/  IMAD.MOV.U32 R0, RZ, RZ, -0x1 ;  /* 0xffffffffff007424 */ /* 0x000fe200078e00ff */
[----:B------:R-:W-:Y:S06]  /*21c0*/  @P0 BRA `(.L_x_28) ;  /* 0x00000020009c0947 */ /* 0x000fec0003800000 */
[----:B-----5:R-:W-:Y:S01]  /*21d0*/  FSETP.NEU.AND P0, PT, R56, RZ, PT ;  /* 0x000000ff3800720b */ /* 0x020fe20003f0d000 */
[----:B------:R-:W-:Y:S01]  /*21e0*/  IMAD.IADD R4, R60, 0x1, -R3 ;  /* 0x000000013c047824 */ /* 0x000fe200078e0a03 */
[----:B------:R-:W-:Y:S01]  /*21f0*/  BSSY B0, `(.L_x_28) ;  /* 0x0000224000007945 */ /* 0x000fe20003800000 */
[----:B------:R-:W-:Y:S02]  /*2200*/  IMAD.IADD R3, R65, 0x1, -R6 ;  /* 0x0000000141037824 */ /* 0x000fe400078e0a06 */
[----:B------:R-:W-:Y:S01]  /*2210*/  IMAD.IADD R81, R71, 0x1, R7 ;  /* 0x0000000147517824 */ /* 0x000fe200078e0207 */
[----:B------:R-:W-:-:S04]  /*2220*/  ISETP.GT.AND P2, PT, R4, RZ, PT ;  /* 0x000000ff0400720c */ /* 0x000fc80003f44270 */
[----:B------:R-:W-:-:S03]  /*2230*/  ISETP.GT.AND P1, PT, R3, RZ, P2 ;  /* 0x000000ff0300720c */ /* 0x000fc60001724270 */
[----:B------:R-:W-:Y:S10]  /*2240*/  @!P0 BRA `(.L_x_29) ;  /* 0x0000001400e88947 */ /* 0x000ff40003800000 */
[----:B------:R-:W0:Y:S01]  /*2250*/  LDC.64 R74, c[0x0][0x5b8] ;  /* 0x00016e00ff4a7b82 */ /* 0x000e220000000a00 */
[----:B------:R-:W-:-:S07]  /*2260*/  ULDC.64 UR4, c[0x0][0x5c0] ;  /* 0x0001700000047ab9 */ /* 0x000fce0000000a00 */
[----:B------:R-:W1:Y:S08]  /*2270*/  LDC.64 R76, c[0x0][0x5b0] ;  /* 0x00016c00ff4c7b82 */ /* 0x000e700000000a00 */
[----:B------:R-:W2:Y:S01]  /*2280*/  LDC.64 R78, c[0x0][0x5a8] ;  /* 0x00016a00ff4e7b82 */ /* 0x000ea20000000a00 */
[-C--:B0-----:R-:W-:Y:S02]  /*2290*/  IMAD R6, R9, R74.reuse, RZ ;  /* 0x0000004a09067224 */ /* 0x081fe400078e02ff */
[----:B------:R-:W-:-:S04]  /*22a0*/  IMAD.WIDE.U32 R72, R67, R74, R10 ;  /* 0x0000004a43487225 */ /* 0x000fc800078e000a */
[----:B------:R-:W-:Y:S02]  /*22b0*/  IMAD R71, R67, R75, R6 ;  /* 0x0000004b43477224 */ /* 0x000fe400078e0206 */
[-C--:B-1----:R-:W-:Y:S02]  /*22c0*/  IMAD R5, R69, R76.reuse, RZ ;  /* 0x0000004c45057224 */ /* 0x082fe400078e02ff */
[----:B------:R-:W-:Y:S02]  /*22d0*/  IMAD.IADD R13, R73, 0x1, R71 ;  /* 0x00000001490d7824 */ /* 0x000fe400078e0247 */
[----:B------:R-:W-:Y:S02]  /*22e0*/  IMAD.MOV.U32 R12, RZ, RZ, R72 ;  /* 0x000000ffff0c7224 */ /* 0x000fe400078e0048 */
[C---:B------:R-:W-:Y:S02]  /*22f0*/  IMAD R75, R68.reuse, R77, R5 ;  /* 0x0000004d444b7224 */ /* 0x040fe400078e0205 */
[----:B------:R-:W-:-:S04]  /*2300*/  IMAD.WIDE.U32 R6, R68, R76, R12 ;  /* 0x0000004c44067225 */ /* 0x000fc800078e000c */
[----:B------:R-:W-:Y:S01]  /*2310*/  IMAD.IADD R5, R7, 0x1, R75 ;  /* 0x0000000107057824 */ /* 0x000fe200078e024b */
[----:B--2---:R-:W-:-:S04]  /*2320*/  LEA R14, P0, R6, R78, 0x1 ;  /* 0x0000004e060e7211 */ /* 0x004fc800078008ff */
[----:B------:R-:W-:-:S05]  /*2330*/  LEA.HI.X R15, R6, R79, R5, 0x1, P0 ;  /* 0x0000004f060f7211 */ /* 0x000fca00000f0c05 */
[----:B------:R0:W2:Y:S01]  /*2340*/  @P1 LDG.E.LTC128B.U16 R5, desc[UR36][R14.64] ;  /* 0x000000240e051981 */ /* 0x0000a2000c1e1520 */
[----:B------:R-:W-:Y:S01]  /*2350*/  LEA R8, P0, R70, UR4, 0x1 ;  /* 0x0000000446087c11 */ /* 0x000fe2000f8008ff */
[----:B------:R-:W-:Y:S01]  /*2360*/  IMAD.WIDE.U32 R6, R68, R76, R10 ;  /* 0x0000004c44067225 */ /* 0x000fe200078e000a */
[----:B------:R-:W-:Y:S03]  /*2370*/  BSSY B1, `(.L_x_30) ;  /* 0x0000012000017945 */ /* 0x000fe60003800000 */
[----:B------:R-:W-:Y:S02]  /*2380*/  IMAD.IADD R7, R75, 0x1, R7 ;  /* 0x000000014b077824 */ /* 0x000fe400078e0207 */
[----:B------:R-:W-:Y:S01]  /*2390*/  IMAD.WIDE.U32 R20, R67, R74, R6 ;  /* 0x0000004a43147225 */ /* 0x000fe200078e0006 */
[----:B0-----:R-:W-:-:S03]  /*23a0*/  SHF.L.U64.HI R15, R76, 0x3, R77 ;  /* 0x000000034c0f7819 */ /* 0x001fc6000001024d */
[----:B------:R-:W-:Y:S01]  /*23b0*/  IMAD.IADD R7, R71, 0x1, R21 ;  /* 0x0000000147077824 */ /* 0x000fe200078e0215 */
[----:B------:R-:W-:Y:S01]  /*23c0*/  LEA R6, P4, R20, R78, 0x1 ;  /* 0x0000004e14067211 */ /* 0x000fe200078808ff */
[----:B------:R-:W-:-:S03]  /*23d0*/  IMAD.SHL.U32 R14, R76, 0x8, RZ ;  /* 0x000000084c0e7824 */ /* 0x000fc600078e00ff */
[----:B------:R-:W-:Y:S01]  /*23e0*/  LEA.HI.X R7, R20, R79, R7, 0x1, P4 ;  /* 0x0000004f14077211 */ /* 0x000fe200020f0c07 */
[----:B--2---:R-:W-:-:S05]  /*23f0*/  HADD2.F32 R9, -RZ, R5.H0_H0 ;  /* 0x20000005ff097230 */ /* 0x004fca0000004100 */
[----:B------:R-:W-:-:S04]  /*2400*/  FMUL R9, R9, R56 ;  /* 0x0000003809097220 */ /* 0x000fc80000400000 */
[----:B------:R-:W-:Y:S01]  /*2410*/  FFMA R24, R24, R19, R9 ;  /* 0x0000001318187223 */ /* 0x000fe20000000009 */
[----:B------:R-:W-:Y:S02]  /*2420*/  LEA.HI.X R9, R70, UR5, R81, 0x1, P0 ;  /* 0x0000000546097c11 */ /* 0x000fe400080f0c51 */
[----:B------:R-:W-:Y:S02]  /*2430*/  ISETP.GT.AND P0, PT, R4, 0x1, PT ;  /* 0x000000010400780c */ /* 0x000fe40003f04270 */
[----:B------:R-:W-:Y:S02]  /*2440*/  F2FP.F16.F32.PACK_AB R24, RZ, R24 ;  /* 0x00000018ff18723e */ /* 0x000fe400000000ff */
[----:B------:R-:W-:-:S03]  /*2450*/  ISETP.GT.AND P3, PT, R3, RZ, P0 ;  /* 0x000000ff0300720c */ /* 0x000fc60000764270 */
[----:B------:R0:W-:Y:S10]  /*2460*/  @P1 STG.E.U16 desc[UR36][R8.64], R24 ;  /* 0x0000001808001986 */ /* 0x0001f4000c101524 */
[----:B------:R-:W-:Y:S05]  /*2470*/  @!P3 BRA `(.L_x_31) ;  /* 0x000000000004b947 */ /* 0x000fea0003800000 */
[----:B------:R1:W5:Y:S02]  /*2480*/  LDG.E.LTC128B.U16 R5, desc[UR36][R6.64+0x2] ;  /* 0x0000022406057981 */ /* 0x000364000c1e1520 */
.L_x_31:
[----:B------:R-:W-:Y:S05]  /*2490*/  BSYNC B1 ;  /* 0x0000000000017941 */ /* 0x000fea0003800000 */
.L_x_30:
[----:B-----5:R-:W-:Y:S01]  /*24a0*/  HADD2.F32 R69, -RZ, R5.H0_H0 ;  /* 0x20000005ff457230 */ /* 0x020fe20000004100 */
[----:B------:R-:W-:Y:S01]  /*24b0*/  ISETP.GT.AND P2, PT, R3, 0x8, P2 ;  /* 0x000000080300780c */ /* 0x000fe20001744270 */
[----:B------:R-:W-:Y:S01]  /*24c0*/  IMAD.WIDE.U32 R20, R68, R76, R14 ;  /* 0x0000004c44147225 */ /* 0x000fe200078e000e */
[----:B0-----:R-:W-:-:S03]  /*24d0*/  PRMT R24, R5, 0x7610, R24 ;  /* 0x0000761005187816 */ /* 0x001fc60000000018 */
[----:B------:R-:W-:Y:S01]  /*24e0*/  FMUL R12, R69, R56 ;  /* 0x00000038450c7220 */ /* 0x000fe20000400000 */
[----:B------:R-:W-:Y:S01]  /*24f0*/  IMAD.IADD R75, R75, 0x1, R21 ;  /* 0x000000014b4b7824 */ /* 0x000fe200078e0215 */
[----:B------:R-:W-:Y:S02]  /*2500*/  IADD3 R72, P1, R72, R20, RZ ;  /* 0x0000001448487210 */ /* 0x000fe40007f3e0ff */
[----:B------:R-:W-:-:S03]  /*2510*/  FFMA R12, R25, R19, R12 ;  /* 0x00000013190c7223 */ /* 0x000fc6000000000c */
[----:B------:R-:W-:Y:S01]  /*2520*/  IMAD.X R13, R75, 0x1, R13, P1 ;  /* 0x000000014b0d7824 */ /* 0x000fe200008e060d */
[C---:B------:R-:W-:Y:S02]  /*2530*/  LEA R14, P1, R72.reuse, R78, 0x1 ;  /* 0x0000004e480e7211 */ /* 0x040fe400078208ff */
[----:B------:R-:W-:Y:S02]  /*2540*/  F2FP.F16.F32.PACK_AB R12, RZ, R12 ;  /* 0x0000000cff0c723e */ /* 0x000fe400000000ff */
[----:B------:R-:W-:Y:S02]  /*2550*/  LEA.HI.X R15, R72, R79, R13, 0x1, P1 ;  /* 0x0000004f480f7211 */ /* 0x000fe400008f0c0d */
[----:B------:R-:W-:-:S05]  /*2560*/  PRMT R21, R12, 0x7610, R21 ;  /* 0x000076100c157816 */ /* 0x000fca0000000015 */
[----:B------:R0:W-:Y:S04]  /*2570*/  @P3 STG.E.U16 desc[UR36][R8.64+0x2], R21 ;  /* 0x0000021508003986 */ /* 0x0001e8000c101524 */
[----:B------:R-:W2:Y:S01]  /*2580*/  @P2 LDG.E.LTC128B.U16 R24, desc[UR36][R14.64] ;  /* 0x000000240e182981 */ /* 0x000ea2000c1e1520 */
[----:B------:R-:W-:Y:S01]  /*2590*/  IADD3 R20, P1, R10, R20, RZ ;  /* 0x000000140a147210 */ /* 0x000fe20007f3e0ff */
[----:B------:R-:W-:Y:S01]  /*25a0*/  BSSY B1, `(.L_x_32) ;  /* 0x0000011000017945 */ /* 0x000fe20003800000 */
[----:B------:R-:W-:Y:S02]  /*25b0*/  SHF.L.U64.HI R13, R57, 0x1, R58 ;  /* 0x00000001390d7819 */ /* 0x000fe4000001023a */
[----:B------:R-:W-:Y:S01]  /*25c0*/  ISETP.GT.AND P0, PT, R3, 0x8, P0 ;  /* 0x000000080300780c */ /* 0x000fe20000704270 */
[----:B0-----:R-:W-:Y:S01]  /*25d0*/  IMAD.X R21, R11, 0x1, R75, P1 ;  /* 0x000000010b157824 */ /* 0x001fe200008e064b */
[----:B------:R-:W-:Y:S01]  /*25e0*/  LEA R12, P1, R57, R8, 0x1 ;  /* 0x00000008390c7211 */ /* 0x000fe200078208ff */
[----:B------:R-:W-:-:S04]  /*25f0*/  IMAD.WIDE.U32 R20, R67, R74, R20 ;  /* 0x0000004a43147225 */ /* 0x000fc800078e0014 */
[----:B------:R-:W-:Y:S01]  /*2600*/  IMAD.X R13, R13, 0x1, R9, P1 ;  /* 0x000000010d0d7824 */ /* 0x000fe200008e0609 */
[----:B------:R-:W-:Y:S01]  /*2610*/  LEA R10, P3, R20, R78, 0x1 ;  /* 0x0000004e140a7211 */ /* 0x000fe200078608ff */
[----:B------:R-:W-:-:S05]  /*2620*/  IMAD.IADD R11, R71, 0x1, R21 ;  /* 0x00000001470b7824 */ /* 0x000fca00078e0215 */
[----:B------:R-:W-:Y:S01]  /*2630*/  LEA.HI.X R11, R20, R79, R11, 0x1, P3 ;  /* 0x0000004f140b7211 */ /* 0x000fe200018f0c0b */
[----:B--2---:R-:W-:-:S05]  /*2640*/  HADD2.F32 R5, -RZ, R24.H0_H0 ;  /* 0x20000018ff057230 */ /* 0x004fca0000004100 */
[----:B------:R-:W-:-:S04]  /*2650*/  FMUL R5, R5, R56 ;  /* 0x0000003805057220 */ /* 0x000fc80000400000 */
[----:B------:R-:W-:-:S05]  /*2660*/  FFMA R5, R26, R19, R5 ;  /* 0x000000131a057223 */ /* 0x000fca0000000005 */
[----:B------:R-:W-:-:S05]  /*2670*/  F2FP.F16.F32.PACK_AB R5, RZ, R5 ;  /* 0x00000005ff05723e */ /* 0x000fca00000000ff */
[----:B------:R0:W-:Y:S01]  /*2680*/  @P2 STG.E.U16 desc[UR36][R12.64], R5 ;  /* 0x000000050c002986 */ /* 0x0001e2000c101524 */
[----:B------:R-:W-:Y:S05]  /*2690*/  @!P0 BRA `(.L_x_33) ;  /* 0x0000000000048947 */ /* 0x000fea0003800000 */
[----:B------:R2:W5:Y:S02]  /*26a0*/  LDG.E.LTC128B.U16 R24, desc[UR36][R10.64+0x2] ;  /* 0x000002240a187981 */ /* 0x000564000c1e1520 */
.L_x_33:
[----:B------:R-:W-:Y:S05]  /*26b0*/  BSYNC B1 ;  /* 0x0000000000017941 */ /* 0x000fea0003800000 */
.L_x_32:
[----:B0----5:R-:W-:Y:S01]  /*26c0*/  HADD2.F32 R5, -RZ, R24.H0_H0 ;  /* 0x20000018ff057230 */ /* 0x021fe20000004100 */
[----:B------:R-:W-:Y:S01]  /*26d0*/  ISETP.GT.AND P1, PT, R4, 0x8, PT ;  /* 0x000000080400780c */ /* 0x000fe20003f24270 */
[----:B------:R-:W-:Y:S03]  /*26e0*/  BSSY B1, `(.L_x_34) ;  /* 0x0000008000017945 */ /* 0x000fe60003800000 */
[----:B------:R-:W-:Y:S01]  /*26f0*/  FMUL R14, R5, R56 ;  /* 0x00000038050e7220 */ /* 0x000fe20000400000 */
[----:B------:R-:W-:-:S03]  /*2700*/  ISETP.GT.AND P2, PT, R3, RZ, P1 ;  /* 0x000000ff0300720c */ /* 0x000fc60000f44270 */
[----:B------:R-:W-:-:S05]  /*2710*/  FFMA R14, R27, R19, R14 ;  /* 0x000000131b0e7223 */ /* 0x000fca000000000e */
[----:B------:R-:W-:-:S05]  /*2720*/  F2FP.F16.F32.PACK_AB R14, RZ, R14 ;  /* 0x0000000eff0e723e */ /* 0x000fca00000000ff */
[----:B------:R0:W-:Y:S01]  /*2730*/  @P0 STG.E.U16 desc[UR36][R12.64+0x2], R14 ;  /* 0x0000020e0c000986 */ /* 0x0001e2000c101524 */
[----:B------:R-:W-:Y:S05]  /*2740*/  @!P2 BRA `(.L_x_35) ;  /* 0x000000000004a947 */ /* 0x000fea0003800000 */
[----:B------:R3:W5:Y:S02]  /*2750*/  LDG.E.LTC128B.U16 R24, desc[UR36][R6.64+0x10] ;  /* 0x0000102406187981 */ /* 0x000764000c1e1520 */
.L_x_35:
[----:B------:R-:W-:Y:S05]  /*2760*/  BSYNC B1 ;  /* 0x0000000000017941 */ /* 0x000fea0003800000 */
.L_x_34:
[----:B-----5:R-:W-:Y:S01]  /*2770*/  HADD2.F32 R5, -RZ, R24.H0_H0 ;  /* 0x20000018ff057230 */ /* 0x020fe20000004100 */
        /* <DEDUP_REMOVED lines=9> */
.L_x_37:
[----:B------:R-:W-:Y:S05]  /*2810*/  BSYNC B1 ;  /* 0x0000000000017941 */ /* 0x000fea0003800000 */
.L_x_36:
[----:B----45:R-:W-:Y:S01]  /*2820*/  HADD2.F32 R5, -RZ, R24.H0_H0 ;  /* 0x20000018ff057230 */ /* 0x030fe20000004100 */
[----:B------:R-:W-:Y:S01]  /*2830*/  ISETP.GT.AND P1, PT, R3, 0x8, P1 ;  /* 0x000000080300780c */ /* 0x000fe20000f24270 */
[----:B------:R-:W-:Y:S03]  /*2840*/  BSSY B1, `(.L_x_38) ;  /* 0x0000007000017945 */ /* 0x000fe60003800000 */
[----:B0-----:R-:W-:-:S04]  /*2850*/  FMUL R14, R5, R56 ;  /* 0x00000038050e7220 */ /* 0x001fc80000400000 */
[----:B------:R-:W-:-:S05]  /*2860*/  FFMA R14, R29, R19, R14 ;  /* 0x000000131d0e7223 */ /* 0x000fca000000000e */
[----:B------:R-:W-:-:S05]  /*2870*/  F2FP.F16.F32.PACK_AB R14, RZ, R14 ;  /* 0x0000000eff0e723e */ /* 0x000fca00000000ff */
[----:B------:R0:W-:Y:S01]  /*2880*/  @P3 STG.E.U16 desc[UR36][R8.64+0x12], R14 ;  /* 0x0000120e08003986 */ /* 0x0001e2000c101524 */
[----:B------:R-:W-:Y:S05]  /*2890*/  @!P1 BRA `(.L_x_39) ;  /* 0x0000000000049947 */ /* 0x000fea0003800000 */
[----:B------:R4:W5:Y:S02]  /*28a0*/  LDG.E.LTC128B.U16 R24, desc[UR36][R10.64+0x10] ;  /* 0x000010240a187981 */ /* 0x000964000c1e1520 */
.L_x_39:
[----:B------:R-:W-:Y:S05]  /*28b0*/  BSYNC B1 ;  /* 0x0000000000017941 */ /* 0x000fea0003800000 */
.L_x_38:
[----:B-----5:R-:W-:Y:S01]  /*28c0*/  HADD2.F32 R5, -RZ, R24.H0_H0 ;  /* 0x20000018ff057230 */ /* 0x020fe20000004100 */
[----:B------:R-:W-:Y:S01]  /*28d0*/  ISETP.GT.AND P0, PT, R3, 0x8, P0 ;  /* 0x000000080300780c */ /* 0x000fe20000704270 */
[----:B------:R-:W-:Y:S03]  /*28e0*/  BSSY B1, `(.L_x_40) ;  /* 0x0000007000017945 */ /* 0x000fe60003800000 */
[----:B------:R-:W-:-:S04]  /*28f0*/  FMUL R5, R5, R56 ;  /* 0x0000003805057220 */ /* 0x000fc80000400000 */
[----:B------:R-:W-:-:S05]  /*2900*/  FFMA R5, R30, R19, R5 ;  /* 0x000000131e057223 */ /* 0x000fca0000000005 */
[----:B------:R-:W-:-:S05]  /*2910*/  F2FP.F16.F32.PACK_AB R5, RZ, R5 ;  /* 0x00000005ff05723e */ /* 0x000fca00000000ff */
[----:B------:R0:W-:Y:S01]  /*2920*/  @P1 STG.E.U16 desc[UR36][R12.64+0x10], R5 ;  /* 0x000010050c001986 */ /* 0x0001e2000c101524 */
[----:B------:R-:W-:Y:S05]  /*2930*/  @!P0 BRA `(.L_x_41) ;  /* 0x0000000000048947 */ /* 0x000fea0003800000 */
[----:B------:R0:W5:Y:S02]  /*2940*/  LDG.E.LTC128B.U16 R24, desc[UR36][R10.64+0x12] ;  /* 0x000012240a187981 */ /* 0x000164000c1e1520 */
.L_x_41:
[----:B------:R-:W-:Y:S05]  /*2950*/  BSYNC B1 ;  /* 0x0000000000017941 */ /* 0x000fea0003800000 */
.L_x_40:
        /* <DEDUP_REMOVED lines=10> */
.L_x_43:
[----:B------:R-:W-:Y:S05]  /*2a00*/  BSYNC B1 ;  /* 0x0000000000017941 */ /* 0x000fea0003800000 */
.L_x_42:
        /* <DEDUP_REMOVED lines=10> */
.L_x_45:
[----:B------:R-:W-:Y:S05]  /*2ab0*/  BSYNC B1 ;  /* 0x0000000000017941 */ /* 0x000fea0003800000 */
.L_x_44:
[----:B0----5:R-:W-:Y:S01]  /*2ac0*/  HADD2.F32 R5, -RZ, R24.H0_H0 ;  /* 0x20000018ff057230 */ /* 0x021fe20000004100 */
        /* <DEDUP_REMOVED lines=8> */
.L_x_47:
[----:B------:R-:W-:Y:S05]  /*2b50*/  BSYNC B1 ;  /* 0x0000000000017941 */ /* 0x000fea0003800000 */
.L_x_46:
        /* <DEDUP_REMOVED lines=9> */
.L_x_49:
[----:B------:R-:W-:Y:S05]  /*2bf0*/  BSYNC B1 ;  /* 0x0000000000017941 */ /* 0x000fea0003800000 */
.L_x_48:
        /* <DEDUP_REMOVED lines=10> */
.L_x_51:
[----:B------:R-:W-:Y:S05]  /*2ca0*/  BSYNC B1 ;  /* 0x0000000000017941 */ /* 0x000fea0003800000 */
.L_x_50:
        /* <DEDUP_REMOVED lines=10> */
.L_x_53:
[----:B------:R-:W-:Y:S05]  /*2d50*/  BSYNC B1 ;  /* 0x0000000000017941 */ /* 0x000fea0003800000 */
.L_x_52:
        /* <DEDUP_REMOVED lines=9> */
.L_x_55:
[----:B------:R-:W-:Y:S05]  /*2df0*/  BSYNC B1 ;  /* 0x0000000000017941 */ /* 0x000fea0003800000 */
.L_x_54:
        /* <DEDUP_REMOVED lines=9> */
.L_x_57:
[----:B------:R-:W-:Y:S05]  /*2e90*/  BSYNC B1 ;  /* 0x0000000000017941 */ /* 0x000fea0003800000 */
.L_x_56:
        /* <DEDUP_REMOVED lines=10> */
.L_x_59:
[----:B------:R-:W-:Y:S05]  /*2f40*/  BSYNC B1 ;  /* 0x0000000000017941 */ /* 0x000fea0003800000 */
.L_x_58:
        /* <DEDUP_REMOVED lines=10> */
.L_x_61:
[----:B------:R-:W-:Y:S05]  /*2ff0*/  BSYNC B1 ;  /* 0x0000000000017941 */ /* 0x000fea0003800000 */
.L_x_60:
        /* <DEDUP_REMOVED lines=9> */
.L_x_63:
[----:B------:R-:W-:Y:S05]  /*3090*/  BSYNC B1 ;  /* 0x0000000000017941 */ /* 0x000fea0003800000 */
.L_x_62:
        /* <DEDUP_REMOVED lines=9> */
.L_x_65:
[----:B------:R-:W-:Y:S05]  /*3130*/  BSYNC B1 ;  /* 0x0000000000017941 */ /* 0x000fea0003800000 */
.L_x_64:
        /* <DEDUP_REMOVED lines=10> */
.L_x_67:
[----:B------:R-:W-:Y:S05]  /*31e0*/  BSYNC B1 ;  /* 0x0000000000017941 */ /* 0x000fea0003800000 */
.L_x_66:
        /* <DEDUP_REMOVED lines=10> */
.L_x_69:
[----:B------:R-:W-:Y:S05]  /*3290*/  BSYNC B1 ;  /* 0x0000000000017941 */ /* 0x000fea0003800000 */
.L_x_68:
        /* <DEDUP_REMOVED lines=9> */
.L_x_71:
[----:B------:R-:W-:Y:S05]  /*3330*/  BSYNC B1 ;  /* 0x0000000000017941 */ /* 0x000fea0003800000 */
.L_x_70:
        /* <DEDUP_REMOVED lines=9> */
.L_x_73:
[----:B------:R-:W-:Y:S05]  /*33d0*/  BSYNC B1 ;  /* 0x0000000000017941 */ /* 0x000fea0003800000 */
.L_x_72:
        /* <DEDUP_REMOVED lines=10> */
.L_x_75:
[----:B------:R-:W-:Y:S05]  /*3480*/  BSYNC B1 ;  /* 0x0000000000017941 */ /* 0x000fea0003800000 */
.L_x_74:
        /* <DEDUP_REMOVED lines=10> */
.L_x_77:
[----:B------:R-:W-:Y:S05]  /*3530*/  BSYNC B1 ;  /* 0x0000000000017941 */ /* 0x000fea0003800000 */
.L_x_76:
        /* <DEDUP_REMOVED lines=9> */
.L_x_79:
[----:B------:R-:W-:Y:S05]  /*35d0*/  BSYNC B1 ;  /* 0x0000000000017941 */ /* 0x000fea0003800000 */
.L_x_78:
        /* <DEDUP_REMOVED lines=9> */
.L_x_81:
[----:B------:R-:W-:Y:S05]  /*3670*/  BSYNC B1 ;  /* 0x0000000000017941 */ /* 0x000fea0003800000 */
.L_x_80:
        /* <DEDUP_REMOVED lines=10> */
.L_x_83:
[----:B------:R-:W-:Y:S05]  /*3720*/  BSYNC B1 ;  /* 0x0000000000017941 */ /* 0x000fea0003800000 */
.L_x_82:
[----:B-----5:R-:W-:Y:S01]  /*3730*/  HADD2.F32 R5, -RZ, R24.H0_H0 ;  /* 0x20000018ff057230 */ /* 0x020fe20000004100 */
[----:B------:R-:W-:Y:S01]  /*3740*/  ISETP.GT.AND P0, PT, R4, 0x39, PT ;  /* 0x000000390400780c */ /* 0x000fe20003f04270 */
[----:B------:R-:W-:Y:S01]  /*3750*/  @P2 IMAD.MOV.U32 R4, RZ, RZ, R8 ;  /* 0x000000ffff042224 */ /* 0x000fe200078e0008 */
[----:B------:R-:W-:Y:S02]  /*3760*/  BSSY B1, `(.L_x_84) ;  /* 0x000000a000017945 */ /* 0x000fe40003800000 */
[----:B------:R-:W-:Y:S01]  /*3770*/  FMUL R5, R5, R56 ;  /* 0x0000003805057220 */ /* 0x000fe20000400000 */
[----:B------:R-:W-:-:S03]  /*3780*/  ISETP.GT.AND P3, PT, R3, RZ, P0 ;  /* 0x000000ff0300720c */ /* 0x000fc60000764270 */
[----:B------:R-:W-:-:S05]  /*3790*/  FFMA R5, R52, R19, R5 ;  /* 0x0000001334057223 */ /* 0x000fca0000000005 */
[----:B------:R-:W-:-:S04]  /*37a0*/  F2FP.F16.F32.PACK_AB R5, RZ, R5 ;  /* 0x00000005ff05723e */ /* 0x000fc800000000ff */
[----:B0-----:R-:W-:Y:S01]  /*37b0*/  PRMT R14, R5, 0x7610, R14 ;  /* 0x00007610050e7816 */ /* 0x001fe2000000000e */
[----:B------:R-:W-:-:S05]  /*37c0*/  @P2 IMAD.MOV.U32 R5, RZ, RZ, R9 ;  /* 0x000000ffff052224 */ /* 0x000fca00078e0009 */
[----:B------:R0:W-:Y:S01]  /*37d0*/  @P2 STG.E.U16 desc[UR36][R4.64+0x70], R14 ;  /* 0x0000700e04002986 */ /* 0x0001e2000c101524 */
[----:B------:R-:W-:Y:S05]  /*37e0*/  @!P3 BRA `(.L_x_85) ;  /* 0x000000000004b947 */ /* 0x000fea0003800000 */
[----:B------:R0:W5:Y:S02]  /*37f0*/  LDG.E.LTC128B.U16 R24, desc[UR36][R6.64+0x72] ;  /* 0x0000722406187981 */ /* 0x000164000c1e1520 */
.L_x_85:
[----:B------:R-:W-:Y:S05]  /*3800*/  BSYNC B1 ;  /* 0x0000000000017941 */ /* 0x000fea0003800000 */
.L_x_84:
        /* <DEDUP_REMOVED lines=9> */
.L_x_87:
[----:B------:R-:W-:Y:S05]  /*38a0*/  BSYNC B1 ;  /* 0x0000000000017941 */ /* 0x000fea0003800000 */
.L_x_86:
[----:B-----5:R-:W-:Y:S01]  /*38b0*/  HADD2.F32 R5, -RZ, R24.H0_H0 ;  /* 0x20000018ff057230 */ /* 0x020fe20000004100 */
[----:B------:R-:W-:Y:S01]  /*38c0*/  ISETP.GT.AND P0, PT, R3, 0x8, P0 ;  /* 0x000000080300780c */ /* 0x000fe20000704270 */
[----:B0-----:R-:W-:Y:S01]  /*38d0*/  @P1 IMAD.MOV.U32 R4, RZ, RZ, R12 ;  /* 0x000000ffff041224 */ /* 0x001fe200078e000c */
[----:B------:R-:W-:Y:S02]  /*38e0*/  BSSY B1, `(.L_x_88) ;  /* 0x0000009000017945 */ /* 0x000fe40003800000 */
[----:B------:R-:W-:-:S04]  /*38f0*/  FMUL R5, R5, R56 ;  /* 0x0000003805057220 */ /* 0x000fc80000400000 */
[----:B------:R-:W-:-:S05]  /*3900*/  FFMA R5, R54, R19, R5 ;  /* 0x0000001336057223 */ /* 0x000fca0000000005 */
[----:B------:R-:W-:-:S04]  /*3910*/  F2FP.F16.F32.PACK_AB R5, RZ, R5 ;  /* 0x00000005ff05723e */ /* 0x000fc800000000ff */
[----:B-1-3--:R-:W-:Y:S01]  /*3920*/  PRMT R6, R5, 0x7610, R6 ;  /* 0x0000761005067816 */ /* 0x00afe20000000006 */
[----:B------:R-:W-:-:S05]  /*3930*/  @P1 IMAD.MOV.U32 R5, RZ, RZ, R13 ;  /* 0x000000ffff051224 */ /* 0x000fca00078e000d */
[----:B------:R0:W-:Y:S01]  /*3940*/  @P1 STG.E.U16 desc[UR36][R4.64+0x70], R6 ;  /* 0x0000700604001986 */ /* 0x0001e2000c101524 */
[----:B------:R-:W-:Y:S05]  /*3950*/  @!P0 BRA `(.L_x_89) ;  /* 0x0000000000048947 */ /* 0x000fea0003800000 */
[----:B------:R1:W5:Y:S02]  /*3960*/  LDG.E.LTC128B.U16 R24, desc[UR36][R10.64+0x72] ;  /* 0x000072240a187981 */ /* 0x000364000c1e1520 */
.L_x_89:
[----:B------:R-:W-:Y:S05]  /*3970*/  BSYNC B1 ;  /* 0x0000000000017941 */ /* 0x000fea0003800000 */
.L_x_88:
[----:B------:R-:W-:Y:S05]  /*3980*/  @!P0 BRA `(.L_x_90) ;  /* 0x0000000800a88947 */ /* 0x000fea0003800000 */
[----:B-----5:R-:W-:-:S05]  /*3990*/  HADD2.F32 R3, -RZ, R24.H0_H0 ;  /* 0x20000018ff037230 */ /* 0x020fca0000004100 */
[----:B0-----:R-:W-:-:S04]  /*39a0*/  FMUL R4, R3, R56 ;  /* 0x0000003803047220 */ /* 0x001fc80000400000 */
[----:B------:R-:W-:-:S05]  /*39b0*/  FFMA R4, R55, R19, R4 ;  /* 0x0000001337047223 */ /* 0x000fca0000000004 */
[----:B------:R-:W-:-:S05]  /*39c0*/  F2FP.F16.F32.PACK_AB R4, RZ, R4 ;  /* 0x00000004ff04723e */ /* 0x000fca00000000ff */
[----:B------:R3:W-:Y:S01]  /*39d0*/  STG.E.U16 desc[UR36][R12.64+0x72], R4 ;  /* 0x000072040c007986 */ /* 0x0007e2000c101524 */
[----:B------:R-:W-:Y:S05]  /*39e0*/  BRA `(.L_x_90) ;  /* 0x0000000800907947 */ /* 0x000fea0003800000 */
.L_x_29:
[----:B------:R-:W-:Y:S01]  /*39f0*/  ISETP.GT.AND P3, PT, R4, 0x1, PT ;  /* 0x000000010400780c */ /* 0x000fe20003f64270 */
[----:B------:R-:W-:Y:S01]  /*3a00*/  ULDC.64 UR4, c[0x0][0x5c0] ;  /* 0x0001700000047ab9 */ /* 0x000fe20000000a00 */
[-C--:B------:R-:W-:Y:S01]  /*3a10*/  FMUL R24, R24, R19.reuse ;  /* 0x0000001318187220 */ /* 0x080fe20000400000 */
[----:B------:R-:W-:Y:S01]  /*3a20*/  LEA R6, P4, R70, UR4, 0x1 ;  /* 0x0000000446067c11 */ /* 0x000fe2000f8808ff */
[-C--:B------:R-:W-:Y:S01]  /*3a30*/  FMUL R25, R25, R19.reuse ;  /* 0x0000001319197220 */ /* 0x080fe20000400000 */
[----:B------:R-:W-:Y:S01]  /*3a40*/  ISETP.GT.AND P0, PT, R3, RZ, P3 ;  /* 0x000000ff0300720c */ /* 0x000fe20001f04270 */
[-C--:B------:R-:W-:Y:S01]  /*3a50*/  FMUL R26, R26, R19.reuse ;  /* 0x000000131a1a7220 */ /* 0x080fe20000400000 */
[----:B------:R-:W-:Y:S01]  /*3a60*/  F2FP.F16.F32.PACK_AB R24, RZ, R24 ;  /* 0x00000018ff18723e */ /* 0x000fe200000000ff */
[-C--:B------:R-:W-:Y:S01]  /*3a70*/  FMUL R27, R27, R19.reuse ;  /* 0x000000131b1b7220 */ /* 0x080fe20000400000 */
[----:B------:R-:W-:Y:S01]  /*3a80*/  LEA.HI.X R7, R70, UR5, R81, 0x1, P4 ;  /* 0x0000000546077c11 */ /* 0x000fe2000a0f0c51 */
[----:B------:R-:W-:Y:S01]  /*3a90*/  FMUL R28, R28, R19 ;  /* 0x000000131c1c7220 */ /* 0x000fe20000400000 */
[----:B------:R-:W-:Y:S01]  /*3aa0*/  F2FP.F16.F32.PACK_AB R25, RZ, R25 ;  /* 0x00000019ff19723e */ /* 0x000fe200000000ff */
[-C--:B------:R-:W-:Y:S01]  /*3ab0*/  FMUL R29, R29, R19.reuse ;  /* 0x000000131d1d7220 */ /* 0x080fe20000400000 */
[----:B------:R-:W-:Y:S01]  /*3ac0*/  ISETP.GT.AND P2, PT, R3, 0x8, P2 ;  /* 0x000000080300780c */ /* 0x000fe20001744270 */
[----:B------:R-:W-:Y:S01]  /*3ad0*/  @P1 STG.E.U16 desc[UR36][R6.64], R24 ;  /* 0x0000001806001986 */ /* 0x000fe2000c101524 */
[----:B------:R-:W-:Y:S01]  /*3ae0*/  ISETP.GT.AND P1, PT, R4, 0x8, PT ;  /* 0x000000080400780c */ /* 0x000fe20003f24270 */
[-C--:B------:R-:W-:Y:S01]  /*3af0*/  FMUL R30, R30, R19.reuse ;  /* 0x000000131e1e7220 */ /* 0x080fe20000400000 */
[C---:B------:R-:W-:Y:S01]  /*3b00*/  SHF.L.U64.HI R5, R57.reuse, 0x1, R58 ;  /* 0x0000000139057819 */ /* 0x040fe2000001023a */
[----:B------:R-:W-:Y:S01]  /*3b10*/  @P0 STG.E.U16 desc[UR36][R6.64+0x2], R25 ;  /* 0x0000021906000986 */ /* 0x000fe2000c101524 */
[----:B------:R-:W-:Y:S01]  /*3b20*/  LEA R8, P5, R57, R6, 0x1 ;  /* 0x0000000639087211 */ /* 0x000fe200078a08ff */
[-C--:B------:R-:W-:Y:S01]  /*3b30*/  FMUL R31, R31, R19.reuse ;  /* 0x000000131f1f7220 */ /* 0x080fe20000400000 */
[----:B------:R-:W-:Y:S01]  /*3b40*/  ISETP.GT.AND P3, PT, R3, 0x8, P3 ;  /* 0x000000080300780c */ /* 0x000fe20001f64270 */
[-C--:B------:R-:W-:Y:S01]  /*3b50*/  FMUL R32, R32, R19.reuse ;  /* 0x0000001320207220 */ /* 0x080fe20000400000 */
[----:B------:R-:W-:Y:S01]  /*3b60*/  ISETP.GT.AND P0, PT, R4, 0x9, PT ;  /* 0x000000090400780c */ /* 0x000fe20003f04270 */
[----:B------:R-:W-:Y:S01]  /*3b70*/  IMAD.X R9, R5, 0x1, R7, P5 ;  /* 0x0000000105097824 */ /* 0x000fe200028e0607 */
[----:B------:R-:W-:Y:S01]  /*3b80*/  ISETP.GT.AND P4, PT, R3, RZ, P1 ;  /* 0x000000ff0300720c */ /* 0x000fe20000f84270 */
[-C--:B------:R-:W-:Y:S01]  /*3b90*/  FMUL R33, R33, R19.reuse ;  /* 0x0000001321217220 */ /* 0x080fe20000400000 */
[----:B------:R-:W-:Y:S01]  /*3ba0*/  F2FP.F16.F32.PACK_AB R26, RZ, R26 ;  /* 0x0000001aff1a723e */ /* 0x000fe200000000ff */
[-C--:B------:R-:W-:Y:S01]  /*3bb0*/  FMUL R34, R34, R19.reuse ;  /* 0x0000001322227220 */ /* 0x080fe20000400000 */
[----:B------:R-:W-:Y:S01]  /*3bc0*/  ISETP.GT.AND P5, PT, R3, RZ, P0 ;  /* 0x000000ff0300720c */ /* 0x000fe200007a4270 */
[----:B------:R-:W-:Y:S01]  /*3bd0*/  FMUL R35, R35, R19 ;  /* 0x0000001323237220 */ /* 0x000fe20000400000 */
[----:B------:R-:W-:Y:S01]  /*3be0*/  F2FP.F16.F32.PACK_AB R27, RZ, R27 ;  /* 0x0000001bff1b723e */ /* 0x000fe200000000ff */
[----:B------:R-:W-:Y:S01]  /*3bf0*/  @P2 STG.E.U16 desc[UR36][R8.64], R26 ;  /* 0x0000001a08002986 */ /* 0x000fe2000c101524 */
[----:B------:R-:W-:Y:S01]  /*3c00*/  F2FP.F16.F32.PACK_AB R28, RZ, R28 ;  /* 0x0000001cff1c723e */ /* 0x000fe200000000ff */
[-C--:B------:R-:W-:Y:S01]  /*3c10*/  FMUL R36, R36, R19.reuse ;  /* 0x0000001324247220 */ /* 0x080fe20000400000 */
[----:B------:R-:W-:Y:S01]  /*3c20*/  ISETP.GT.AND P2, PT, R3, 0x8, P1 ;  /* 0x000000080300780c */ /* 0x000fe20000f44270 */
[----:B------:R-:W-:Y:S01]  /*3c30*/  @P3 STG.E.U16 desc[UR36][R8.64+0x2], R27 ;  /* 0x0000021b08003986 */ /* 0x000fe2000c101524 */
[----:B------:R-:W-:Y:S01]  /*3c40*/  ISETP.GT.AND P1, PT, R4, 0x10, PT ;  /* 0x000000100400780c */ /* 0x000fe20003f24270 */
[----:B------:R-:W-:Y:S01]  /*3c50*/  FMUL R37, R37, R19 ;  /* 0x0000001325257220 */ /* 0x000fe20000400000 */
[----:B------:R-:W-:Y:S01]  /*3c60*/  F2FP.F16.F32.PACK_AB R29, RZ, R29 ;  /* 0x0000001dff1d723e */ /* 0x000fe200000000ff */
[----:B------:R-:W-:Y:S01]  /*3c70*/  @P4 STG.E.U16 desc[UR36][R6.64+0x10], R28 ;  /* 0x0000101c06004986 */ /* 0x000fe2000c101524 */
[C---:B------:R-:W-:Y:S01]  /*3c80*/  ISETP.GT.AND P3, PT, R3.reuse, 0x8, P0 ;  /* 0x000000080300780c */ /* 0x040fe20000764270 */
[-C--:B------:R-:W-:Y:S01]  /*3c90*/  FMUL R38, R38, R19.reuse ;  /* 0x0000001326267220 */ /* 0x080fe20000400000 */
[----:B------:R-:W-:Y:S01]  /*3ca0*/  ISETP.GT.AND P0, PT, R4, 0x11, PT ;  /* 0x000000110400780c */ /* 0x000fe20003f04270 */
[----:B------:R-:W-:Y:S01]  /*3cb0*/  @P5 STG.E.U16 desc[UR36][R6.64+0x12], R29 ;  /* 0x0000121d06005986 */ /* 0x000fe2000c101524 */
        /* <DEDUP_REMOVED lines=42> */
[----:B------:R-:W-:Y:S01]  /*3f60*/  ISETP.GT.AND P5, PT, R3, RZ, P0 ;  /* 0x000000ff0300720c */ /* 0x000fe200007a4270 */
[-C--:B------:R-:W-:Y:S01]  /*3f70*/  FMUL R52, R52, R19.reuse ;  /* 0x0000001334347220 */ /* 0x080fe20000400000 */
[----:B------:R-:W-:Y:S01]  /*3f80*/  F2FP.F16.F32.PACK_AB R38, RZ, R38 ;  /* 0x00000026ff26723e */ /* 0x000fe200000000ff */
[----:B------:R-:W-:Y:S01]  /*3f90*/  FMUL R53, R53, R19 ;  /* 0x0000001335357220 */ /* 0x000fe20000400000 */
[----:B------:R-:W-:Y:S01]  /*3fa0*/  F2FP.F16.F32.PACK_AB R39, RZ, R39 ;  /* 0x00000027ff27723e */ /* 0x000fe200000000ff */
[----:B------:R-:W-:Y:S01]  /*3fb0*/  FMUL R54, R54, R19 ;  /* 0x0000001336367220 */ /* 0x000fe20000400000 */
[----:B------:R-:W-:Y:S01]  /*3fc0*/  F2FP.F16.F32.PACK_AB R40, RZ, R40 ;  /* 0x00000028ff28723e */ /* 0x000fe200000000ff */
[----:B------:R-:W-:Y:S01]  /*3fd0*/  @P2 STG.E.U16 desc[UR36][R8.64+0x30], R38 ;  /* 0x0000302608002986 */ /* 0x000fe2000c101524 */
[----:B------:R-:W-:Y:S01]  /*3fe0*/  F2FP.F16.F32.PACK_AB R41, RZ, R41 ;  /* 0x00000029ff29723e */ /* 0x000fe200000000ff */
[----:B------:R-:W-:Y:S01]  /*3ff0*/  FMUL R55, R55, R19 ;  /* 0x0000001337377220 */ /* 0x000fe20000400000 */
[C---:B------:R-:W-:Y:S01]  /*4000*/  ISETP.GT.AND P1, PT, R3.reuse, 0x8, P1 ;  /* 0x000000080300780c */ /* 0x040fe20000f24270 */
[----:B------:R-:W-:Y:S01]  /*4010*/  @P3 STG.E.U16 desc[UR36][R8.64+0x32], R39 ;  /* 0x0000322708003986 */ /* 0x000fe2000c101524 */
[----:B------:R-:W-:-:S02]  /*4020*/  ISETP.GT.AND P2, PT, R3, 0x8, P0 ;  /* 0x000000080300780c */ /* 0x000fc40000744270 */
[C---:B------:R-:W-:Y:S01]  /*4030*/  ISETP.GT.AND P0, PT, R4.reuse, 0x29, PT ;  /* 0x000000290400780c */ /* 0x040fe20003f04270 */
[----:B------:R-:W-:Y:S01]  /*4040*/  @P4 STG.E.U16 desc[UR36][R6.64+0x40], R40 ;  /* 0x0000402806004986 */ /* 0x000fe2000c101524 */
[----:B------:R-:W-:Y:S02]  /*4050*/  ISETP.GT.AND P4, PT, R4, 0x28, PT ;  /* 0x000000280400780c */ /* 0x000fe40003f84270 */
[----:B------:R-:W-:Y:S01]  /*4060*/  F2FP.F16.F32.PACK_AB R42, RZ, R42 ;  /* 0x0000002aff2a723e */ /* 0x000fe200000000ff */
[----:B------:R-:W-:Y:S01]  /*4070*/  @P5 STG.E.U16 desc[UR36][R6.64+0x42], R41 ;  /* 0x0000422906005986 */ /* 0x000fe2000c101524 */
[C---:B------:R-:W-:Y:S02]  /*4080*/  ISETP.GT.AND P5, PT, R3.reuse, RZ, P4 ;  /* 0x000000ff0300720c */ /* 0x040fe400027a4270 */
[----:B------:R-:W-:Y:S01]  /*4090*/  ISETP.GT.AND P3, PT, R3, RZ, P0 ;  /* 0x000000ff0300720c */ /* 0x000fe20000764270 */
[----:B------:R-:W-:Y:S01]  /*40a0*/  @P1 STG.E.U16 desc[UR36][R8.64+0x40], R42 ;  /* 0x0000402a08001986 */ /* 0x000fe2000c101524 */
[----:B------:R-:W-:-:S02]  /*40b0*/  F2FP.F16.F32.PACK_AB R43, RZ, R43 ;  /* 0x0000002bff2b723e */ /* 0x000fc400000000ff */
[----:B------:R-:W-:Y:S02]  /*40c0*/  F2FP.F16.F32.PACK_AB R44, RZ, R44 ;  /* 0x0000002cff2c723e */ /* 0x000fe400000000ff */
[C---:B------:R-:W-:Y:S01]  /*40d0*/  ISETP.GT.AND P4, PT, R3.reuse, 0x8, P4 ;  /* 0x000000080300780c */ /* 0x040fe20002784270 */
[----:B------:R-:W-:Y:S01]  /*40e0*/  @P2 STG.E.U16 desc[UR36][R8.64+0x42], R43 ;  /* 0x0000422b08002986 */ /* 0x000fe2000c101524 */
[----:B------:R-:W-:Y:S02]  /*40f0*/  F2FP.F16.F32.PACK_AB R45, RZ, R45 ;  /* 0x0000002dff2d723e */ /* 0x000fe400000000ff */
[C---:B------:R-:W-:Y:S01]  /*4100*/  ISETP.GT.AND P2, PT, R4.reuse, 0x31, PT ;  /* 0x000000310400780c */ /* 0x040fe20003f44270 */
[----:B------:R-:W-:Y:S01]  /*4110*/  @P5 STG.E.U16 desc[UR36][R6.64+0x50], R44 ;  /* 0x0000502c06005986 */ /* 0x000fe2000c101524 */
[----:B------:R-:W-:Y:S02]  /*4120*/  ISETP.GT.AND P5, PT, R3, 0x8, P0 ;  /* 0x000000080300780c */ /* 0x000fe400007a4270 */
[C---:B------:R-:W-:Y:S01]  /*4130*/  ISETP.GT.AND P1, PT, R4.reuse, 0x38, PT ;  /* 0x000000380400780c */ /* 0x040fe20003f24270 */
[----:B------:R-:W-:Y:S01]  /*4140*/  @P3 STG.E.U16 desc[UR36][R6.64+0x52], R45 ;  /* 0x0000522d06003986 */ /* 0x000fe2000c101524 */
[----:B------:R-:W-:-:S02]  /*4150*/  ISETP.GT.AND P3, PT, R4, 0x30, PT ;  /* 0x000000300400780c */ /* 0x000fc40003f64270 */
[----:B------:R-:W-:Y:S01]  /*4160*/  ISETP.GT.AND P0, PT, R4, 0x39, PT ;  /* 0x000000390400780c */ /* 0x000fe20003f04270 */
[----:B------:R-:W-:Y:S01]  /*4170*/  @P4 IMAD.MOV.U32 R4, RZ, RZ, R8 ;  /* 0x000000ffff044224 */ /* 0x000fe200078e0008 */
[----:B------:R-:W-:Y:S01]  /*4180*/  F2FP.F16.F32.PACK_AB R46, RZ, R46 ;  /* 0x0000002eff2e723e */ /* 0x000fe200000000ff */
[----:B------:R-:W-:Y:S01]  /*4190*/  @P4 IMAD.MOV.U32 R5, RZ, RZ, R9 ;  /* 0x000000ffff054224 */ /* 0x000fe200078e0009 */
[----:B------:R-:W-:Y:S02]  /*41a0*/  F2FP.F16.F32.PACK_AB R47, RZ, R47 ;  /* 0x0000002fff2f723e */ /* 0x000fe400000000ff */
[----:B------:R-:W-:Y:S02]  /*41b0*/  F2FP.F16.F32.PACK_AB R48, RZ, R48 ;  /* 0x00000030ff30723e */ /* 0x000fe400000000ff */
[----:B------:R0:W-:Y:S01]  /*41c0*/  @P4 STG.E.U16 desc[UR36][R4.64+0x50], R46 ;  /* 0x0000502e04004986 */ /* 0x0001e2000c101524 */
[----:B------:R-:W-:Y:S02]  /*41d0*/  ISETP.GT.AND P4, PT, R3, RZ, P2 ;  /* 0x000000ff0300720c */ /* 0x000fe40001784270 */
[----:B------:R-:W-:-:S02]  /*41e0*/  F2FP.F16.F32.PACK_AB R49, RZ, R49 ;  /* 0x00000031ff31723e */ /* 0x000fc400000000ff */
[----:B------:R-:W-:Y:S02]  /*41f0*/  ISETP.GT.AND P2, PT, R3, 0x8, P2 ;  /* 0x000000080300780c */ /* 0x000fe40001744270 */
[----:B------:R-:W-:Y:S02]  /*4200*/  F2FP.F16.F32.PACK_AB R50, RZ, R50 ;  /* 0x00000032ff32723e */ /* 0x000fe400000000ff */
[----:B------:R-:W-:Y:S02]  /*4210*/  F2FP.F16.F32.PACK_AB R51, RZ, R51 ;  /* 0x00000033ff33723e */ /* 0x000fe400000000ff */
[----:B------:R-:W-:Y:S01]  /*4220*/  F2FP.F16.F32.PACK_AB R52, RZ, R52 ;  /* 0x00000034ff34723e */ /* 0x000fe200000000ff */
[----:B0-----:R-:W-:Y:S01]  /*4230*/  @P5 IMAD.MOV.U32 R4, RZ, RZ, R8 ;  /* 0x000000ffff045224 */ /* 0x001fe200078e0008 */
[----:B------:R-:W-:Y:S01]  /*4240*/  F2FP.F16.F32.PACK_AB R53, RZ, R53 ;  /* 0x00000035ff35723e */ /* 0x000fe200000000ff */
[----:B------:R-:W-:Y:S01]  /*4250*/  @P5 IMAD.MOV.U32 R5, RZ, RZ, R9 ;  /* 0x000000ffff055224 */ /* 0x000fe200078e0009 */
[----:B------:R-:W-:-:S02]  /*4260*/  F2FP.F16.F32.PACK_AB R54, RZ, R54 ;  /* 0x00000036ff36723e */ /* 0x000fc400000000ff */
[----:B------:R-:W-:Y:S02]  /*4270*/  F2FP.F16.F32.PACK_AB R55, RZ, R55 ;  /* 0x00000037ff37723e */ /* 0x000fe400000000ff */
[----:B------:R0:W-:Y:S01]  /*4280*/  @P5 STG.E.U16 desc[UR36][R4.64+0x52], R47 ;  /* 0x0000522f04005986 */ /* 0x0001e2000c101524 */
[C---:B------:R-:W-:Y:S02]  /*4290*/  ISETP.GT.AND P5, PT, R3.reuse, RZ, P3 ;  /* 0x000000ff0300720c */ /* 0x040fe40001fa4270 */
[----:B------:R-:W-:-:S11]  /*42a0*/  ISETP.GT.AND P3, PT, R3, 0x8, P3 ;  /* 0x000000080300780c */ /* 0x000fd60001f64270 */
[----:B0-----:R-:W-:Y:S02]  /*42b0*/  @P5 IMAD.MOV.U32 R4, RZ, RZ, R6 ;  /* 0x000000ffff045224 */ /* 0x001fe400078e0006 */
[----:B------:R-:W-:-:S05]  /*42c0*/  @P5 IMAD.MOV.U32 R5, RZ, RZ, R7 ;  /* 0x000000ffff055224 */ /* 0x000fca00078e0007 */
[----:B------:R0:W-:Y:S01]  /*42d0*/  @P5 STG.E.U16 desc[UR36][R4.64+0x60], R48 ;  /* 0x0000603004005986 */ /* 0x0001e2000c101524 */
[C---:B------:R-:W-:Y:S02]  /*42e0*/  ISETP.GT.AND P5, PT, R3.reuse, RZ, P0 ;  /* 0x000000ff0300720c */ /* 0x040fe400007a4270 */
[----:B------:R-:W-:Y:S01]  /*42f0*/  ISETP.GT.AND P0, PT, R3, 0x8, P0 ;  /* 0x000000080300780c */ /* 0x000fe20000704270 */
[----:B0-----:R-:W-:Y:S02]  /*4300*/  @P4 IMAD.MOV.U32 R4, RZ, RZ, R6 ;  /* 0x000000ffff044224 */ /* 0x001fe400078e0006 */
[----:B------:R-:W-:-:S05]  /*4310*/  @P4 IMAD.MOV.U32 R5, RZ, RZ, R7 ;  /* 0x000000ffff054224 */ /* 0x000fca00078e0007 */
[----:B------:R0:W-:Y:S01]  /*4320*/  @P4 STG.E.U16 desc[UR36][R4.64+0x62], R49 ;  /* 0x0000623104004986 */ /* 0x0001e2000c101524 */
[C---:B------:R-:W-:Y:S02]  /*4330*/  ISETP.GT.AND P4, PT, R3.reuse, RZ, P1 ;  /* 0x000000ff0300720c */ /* 0x040fe40000f84270 */
[----:B------:R-:W-:Y:S01]  /*4340*/  ISETP.GT.AND P1, PT, R3, 0x8, P1 ;  /* 0x000000080300780c */ /* 0x000fe20000f24270 */
[----:B0-----:R-:W-:Y:S02]  /*4350*/  @P3 IMAD.MOV.U32 R4, RZ, RZ, R8 ;  /* 0x000000ffff043224 */ /* 0x001fe400078e0008 */
[----:B------:R-:W-:-:S05]  /*4360*/  @P3 IMAD.MOV.U32 R5, RZ, RZ, R9 ;  /* 0x000000ffff053224 */ /* 0x000fca00078e0009 */
[----:B------:R0:W-:Y:S02]  /*4370*/  @P3 STG.E.U16 desc[UR36][R4.64+0x60], R50 ;  /* 0x0000603204003986 */ /* 0x0001e4000c101524 */
[----:B0-----:R-:W-:Y:S02]  /*4380*/  @P2 IMAD.MOV.U32 R4, RZ, RZ, R8 ;  /* 0x000000ffff042224 */ /* 0x001fe400078e0008 */
[----:B------:R-:W-:-:S05]  /*4390*/  @P2 IMAD.MOV.U32 R5, RZ, RZ, R9 ;  /* 0x000000ffff052224 */ /* 0x000fca00078e0009 */
[----:B------:R0:W-:Y:S02]  /*43a0*/  @P2 STG.E.U16 desc[UR36][R4.64+0x62], R51 ;  /* 0x0000623304002986 */ /* 0x0001e4000c101524 */
[----:B0-----:R-:W-:Y:S02]  /*43b0*/  @P4 IMAD.MOV.U32 R4, RZ, RZ, R6 ;  /* 0x000000ffff044224 */ /* 0x001fe400078e0006 */
[----:B------:R-:W-:-:S05]  /*43c0*/  @P4 IMAD.MOV.U32 R5, RZ, RZ, R7 ;  /* 0x000000ffff054224 */ /* 0x000fca00078e0007 */
[----:B------:R0:W-:Y:S04]  /*43d0*/  @P4 STG.E.U16 desc[UR36][R4.64+0x70], R52 ;  /* 0x0000703404004986 */ /* 0x0001e8000c101524 */
[----:B------:R1:W-:Y:S01]  /*43e0*/  @P5 STG.E.U16 desc[UR36][R6.64+0x72], R53 ;  /* 0x0000723506005986 */ /* 0x0003e2000c101524 */
[----:B0-----:R-:W-:Y:S02]  /*43f0*/  @P1 IMAD.MOV.U32 R4, RZ, RZ, R8 ;  /* 0x000000ffff041224 */ /* 0x001fe400078e0008 */
[----:B------:R-:W-:-:S05]  /*4400*/  @P1 IMAD.MOV.U32 R5, RZ, RZ, R9 ;  /* 0x000000ffff051224 */ /* 0x000fca00078e0009 */
[----:B------:R1:W-:Y:S04]  /*4410*/  @P1 STG.E.U16 desc[UR36][R4.64+0x70], R54 ;  /* 0x0000703604001986 */ /* 0x0003e8000c101524 */
[----:B------:R1:W-:Y:S02]  /*4420*/  @P0 STG.E.U16 desc[UR36][R8.64+0x72], R55 ;  /* 0x0000723708000986 */ /* 0x0003e4000c101524 */
.L_x_90:
[----:B------:R-:W-:Y:S05]  /*4430*/  BSYNC B0 ;  /* 0x0000000000007941 */ /* 0x000fea0003800000 */
.L_x_28:
[----:B------:R-:W-:Y:S01]  /*4440*/  IADD3 R16, P0, R16, UR38, RZ ;  /* 0x0000002610107c10 */ /* 0x000fe2000ff1e0ff */
[----:B------:R-:W-:Y:S01]  /*4450*/  ULDC.64 UR4, c[0x0][0x650] ;  /* 0x0001940000047ab9 */ /* 0x000fe20000000a00 */
[----:B------:R-:W-:Y:S01]  /*4460*/  PRMT R3, RZ, 0x7610, R3 ;  /* 0x00007610ff037816 */ /* 0x000fe20000000003 */
[----:B------:R-:W-:Y:S01]  /*4470*/  IMAD.MOV.U32 R68, RZ, RZ, -0x1 ;  /* 0xffffffffff447424 */ /* 0x000fe200078e00ff */
[----:B------:R-:W-:Y:S01]  /*4480*/  IADD3.X R17, R17, UR41, RZ, P0, !PT ;  /* 0x0000002911117c10 */ /* 0x000fe200087fe4ff */
[----:B------:R-:W-:Y:S01]  /*4490*/  IMAD.MOV.U32 R67, RZ, RZ, -0x1 ;  /* 0xffffffffff437424 */ /* 0x000fe200078e00ff */
[----:B------:R-:W-:-:S04]  /*44a0*/  ISETP.GE.U32.AND P0, PT, R16, UR4, PT ;  /* 0x0000000410007c0c */ /* 0x000fc8000bf06070 */
[----:B------:R-:W-:-:S13]  /*44b0*/  ISETP.GE.U32.AND.EX P0, PT, R17, UR5, PT, P0 ;  /* 0x0000000511007c0c */ /* 0x000fda000bf06100 */
[----:B------:R-:W-:Y:S05]  /*44c0*/  @P0 BRA `(.L_x_91) ;  /* 0x00000004004c0947 */ /* 0x000fea0003800000 */
[----:B-12-4-:R-:W1:Y:S01]  /*44d0*/  LDC.64 R10, c[0x0][0x628] ;  /* 0x00018a00ff0a7b82 */ /* 0x016e620000000a00 */
[----:B---3--:R-:W2:Y:S01]  /*44e0*/  S2R R12, SR_CTAID.X ;  /* 0x00000000000c7919 */ /* 0x008ea20000002500 */
[----:B------:R-:W-:Y:S02]  /*44f0*/  IMAD.MOV.U32 R8, RZ, RZ, R16 ;  /* 0x000000ffff087224 */ /* 0x000fe400078e0010 */
[----:B------:R-:W-:Y:S01]  /*4500*/  IMAD.MOV.U32 R9, RZ, RZ, R17 ;  /* 0x000000ffff097224 */ /* 0x000fe200078e0011 */
[----:B------:R-:W3:Y:S03]  /*4510*/  S2R R20, SR_CTAID.Y ;  /* 0x0000000000147919 */ /* 0x000ee60000002600 */
[----:B------:R-:W4:Y:S08]  /*4520*/  LDC R0, c[0x0][0x630] ;  /* 0x00018c00ff007b82 */ /* 0x000f300000000800 */
[----:B------:R-:W0:Y:S01]  /*4530*/  LDC.64 R14, c[0x0][0x620] ;  /* 0x00018800ff0e7b82 */ /* 0x000e220000000a00 */
[----:B-1----:R-:W-:-:S04]  /*4540*/  ISETP.NE.U32.AND P0, PT, R10, RZ, PT ;  /* 0x000000ff0a00720c */ /* 0x002fc80003f05070 */
[----:B------:R-:W-:-:S13]  /*4550*/  ISETP.NE.AND.EX P0, PT, R11, RZ, PT, P0 ;  /* 0x000000ff0b00720c */ /* 0x000fda0003f05300 */
[----:B0-234-:R-:W-:Y:S05]  /*4560*/  @!P0 BRA `(.L_x_92) ;  /* 0x0000000000288947 */ /* 0x01dfea0003800000 */
        /* <DEDUP_REMOVED lines=10> */
.L_x_92:
[-CC-:B------:R-:W-:Y:S01]  /*4610*/  SHF.R.U64 R67, R8, R0.reuse, R9.reuse ;  /* 0x0000000008437219 */ /* 0x180fe20000001209 */
[----:B------:R-:W0:Y:S01]  /*4620*/  LDC.64 R26, c[0x0][0x640] ;  /* 0x00019000ff1a7b82 */ /* 0x000e220000000a00 */
[----:B------:R-:W-:Y:S01]  /*4630*/  SHF.R.U32.HI R0, RZ, R0, R9 ;  /* 0x00000000ff007219 */ /* 0x000fe20000011609 */
[----:B------:R-:W-:Y:S01]  /*4640*/  ULDC UR4, c[0x0][0x150] ;  /* 0x0000540000047ab9 */ /* 0x000fe20000000800 */
[----:B------:R-:W-:Y:S02]  /*4650*/  IADD3 R3, P0, RZ, -R67, RZ ;  /* 0x80000043ff037210 */ /* 0x000fe40007f1e0ff */
[----:B------:R-:W-:-:S03]  /*4660*/  I2FP.F32.U32 R7, R12 ;  /* 0x0000000c00077245 */ /* 0x000fc60000201000 */
[----:B------:R-:W1:Y:S01]  /*4670*/  LDC R6, c[0x0][0x618] ;  /* 0x00018600ff067b82 */ /* 0x000e620000000800 */
[----:B------:R-:W-:Y:S02]  /*4680*/  IMAD.X R5, RZ, RZ, ~R0, P0 ;  /* 0x000000ffff057224 */ /* 0x000fe400000e0e00 */
[----:B------:R-:W-:Y:S01]  /*4690*/  FMUL R7, R7, UR4 ;  /* 0x0000000407077c20 */ /* 0x000fe20008400000 */
[----:B------:R-:W-:Y:S01]  /*46a0*/  ULDC UR4, c[0x0][0x154] ;  /* 0x0000550000047ab9 */ /* 0x000fe20000000800 */
[-C--:B------:R-:W-:Y:S02]  /*46b0*/  IMAD R0, R5, R14.reuse, RZ ;  /* 0x0000000e05007224 */ /* 0x080fe400078e02ff */
[C---:B------:R-:W-:Y:S01]  /*46c0*/  IMAD.WIDE.U32 R4, R3.reuse, R14, R16 ;  /* 0x0000000e03047225 */ /* 0x040fe200078e0010 */
[----:B------:R-:W2:Y:S01]  /*46d0*/  LDC R8, c[0x0][0x608] ;  /* 0x00018200ff087b82 */ /* 0x000ea20000000800 */
[----:B------:R-:W3:Y:S02]  /*46e0*/  F2I.U32.TRUNC.NTZ R7, R7 ;  /* 0x0000000700077305 */ /* 0x000ee4000020f000 */
[----:B------:R-:W-:Y:S01]  /*46f0*/  IMAD R3, R3, R15, R0 ;  /* 0x0000000f03037224 */ /* 0x000fe200078e0200 */
[----:B------:R-:W-:-:S03]  /*4700*/  I2FP.F32.U32 R0, R20 ;  /* 0x0000001400007245 */ /* 0x000fc60000201000 */
[----:B------:R-:W-:Y:S01]  /*4710*/  IMAD.IADD R3, R5, 0x1, R3 ;  /* 0x0000000105037824 */ /* 0x000fe200078e0203 */
[----:B------:R-:W4:Y:S01]  /*4720*/  LDC R11, c[0x0][0x658] ;  /* 0x00019600ff0b7b82 */ /* 0x000f220000000800 */
[----:B0-----:R-:W-:-:S04]  /*4730*/  ISETP.NE.U32.AND P0, PT, R26, RZ, PT ;  /* 0x000000ff1a00720c */ /* 0x001fc80003f05070 */
[----:B------:R-:W-:-:S03]  /*4740*/  ISETP.NE.AND.EX P0, PT, R27, RZ, PT, P0 ;  /* 0x000000ff1b00720c */ /* 0x000fc60003f05300 */
[----:B------:R-:W0:Y:S01]  /*4750*/  LDC R9, c[0x0][0x144] ;  /* 0x00005100ff097b82 */ /* 0x000e220000000800 */
[-C--:B-1----:R-:W-:Y:S01]  /*4760*/  SHF.R.U64 R10, R4, R6.reuse, R3 ;  /* 0x00000006040a7219 */ /* 0x082fe20000001203 */
[----:B---3--:R-:W-:Y:S01]  /*4770*/  IMAD.MOV R7, RZ, RZ, -R7 ;  /* 0x000000ffff077224 */ /* 0x008fe200078e0a07 */
[----:B------:R-:W-:Y:S01]  /*4780*/  SHF.R.U32.HI R3, RZ, R6, R3 ;  /* 0x00000006ff037219 */ /* 0x000fe20000011603 */
[----:B------:R-:W-:-:S04]  /*4790*/  FMUL R6, R0, UR4 ;  /* 0x0000000400067c20 */ /* 0x000fc80008400000 */
[----:B------:R-:W1:Y:S01]  /*47a0*/  LDC R21, c[0x0][0x148] ;  /* 0x00005200ff157b82 */ /* 0x000e620000000800 */
[----:B------:R3:W0:Y:S01]  /*47b0*/  F2I.U32.TRUNC.NTZ R14, R6 ;  /* 0x00000006000e7305 */ /* 0x000622000020f000 */
[-CC-:B--2---:R-:W-:Y:S02]  /*47c0*/  SHF.R.U64 R13, R10, R8.reuse, R3.reuse ;  /* 0x000000080a0d7219 */ /* 0x184fe40000001203 */
[----:B------:R-:W-:-:S04]  /*47d0*/  SHF.R.U32.HI R0, RZ, R8, R3 ;  /* 0x00000008ff007219 */ /* 0x000fc80000011603 */
[----:B-----5:R-:W2:Y:S01]  /*47e0*/  LDC R24, c[0x0][0x648] ;  /* 0x00019200ff187b82 */ /* 0x020ea20000000800 */
[-CC-:B----4-:R-:W-:Y:S02]  /*47f0*/  SHF.R.U64 R15, R13, R11.reuse, R0.reuse ;  /* 0x0000000b0d0f7219 */ /* 0x190fe40000001200 */
[----:B------:R-:W-:-:S03]  /*4800*/  SHF.R.U32.HI R5, RZ, R11, R0 ;  /* 0x0000000bff057219 */ /* 0x000fc60000011600 */
[----:B------:R-:W-:Y:S02]  /*4810*/  IMAD.MOV.U32 R4, RZ, RZ, R15 ;  /* 0x000000ffff047224 */ /* 0x000fe400078e000f */
[----:B------:R-:W4:Y:S01]  /*4820*/  LDC R28, c[0x0][0x638] ;  /* 0x00018e00ff1c7b82 */ /* 0x000f220000000800 */
[----:B0-----:R-:W-:-:S07]  /*4830*/  IMAD R25, R9, R7, R12 ;  /* 0x0000000709197224 */ /* 0x001fce00078e020c */
[----:B------:R-:W0:Y:S08]  /*4840*/  LDC R29, c[0x0][0x610] ;  /* 0x00018400ff1d7b82 */ /* 0x000e300000000800 */
[----:B------:R-:W0:Y:S01]  /*4850*/  LDC R30, c[0x0][0x600] ;  /* 0x00018000ff1e7b82 */ /* 0x000e220000000800 */
[----:B-123--:R-:W-:Y:S05]  /*4860*/  @!P0 BRA `(.L_x_93) ;  /* 0x0000000000288947 */ /* 0x00efea0003800000 */
        /* <DEDUP_REMOVED lines=10> */
.L_x_93:
[----:B------:R-:W-:Y:S01]  /*4910*/  ISETP.NE.AND P0, PT, R2, 0x1, PT ;  /* 0x000000010200780c */ /* 0x000fe20003f05270 */
[----:B------:R-:W-:Y:S01]  /*4920*/  IMAD.MOV R14, RZ, RZ, -R14 ;  /* 0x000000ffff0e7224 */ /* 0x000fe200078e0a0e */
[----:B------:R-:W-:Y:S02]  /*4930*/  SHF.R.U64 R3, R4, R24, R5 ;  /* 0x0000001804037219 */ /* 0x000fe40000001205 */
[----:B------:R-:W-:Y:S02]  /*4940*/  LOP3.LUT R0, R13, R64, RZ, 0xc0, !PT ;  /* 0x000000400d007212 */ /* 0x000fe400078ec0ff */
[----:B------:R-:W-:Y:S01]  /*4950*/  LOP3.LUT R10, R10, R63, RZ, 0xc0, !PT ;  /* 0x0000003f0a0a7212 */ /* 0x000fe200078ec0ff */
[----:B------:R-:W-:Y:S02]  /*4960*/  IMAD.MOV R4, RZ, RZ, -R3 ;  /* 0x000000ffff047224 */ /* 0x000fe400078e0a03 */
[----:B------:R-:W-:Y:S02]  /*4970*/  IMAD R0, R59, R3, R0 ;  /* 0x000000033b007224 */ /* 0x000fe400078e0200 */
[----:B----4-:R-:W-:-:S02]  /*4980*/  IMAD R3, R4, R28, R15 ;  /* 0x0000001c04037224 */ /* 0x010fc400078e020f */
[----:B------:R-:W-:Y:S02]  /*4990*/  @P0 IMAD R25, R21, R14, R20 ;  /* 0x0000000e15190224 */ /* 0x000fe400078e0214 */
[----:B0-----:R-:W-:Y:S02]  /*49a0*/  IMAD R5, R3, R30, R10 ;  /* 0x0000001e03057224 */ /* 0x001fe400078e020a */
[----:B------:R-:W-:Y:S02]  /*49b0*/  IMAD R0, R0, R29, R25 ;  /* 0x0000001d00007224 */ /* 0x000fe400078e0219 */
[----:B------:R-:W-:-:S03]  /*49c0*/  IMAD.MOV.U32 R4, RZ, RZ, 0x1 ;  /* 0x00000001ff047424 */ /* 0x000fc600078e00ff */
[----:B------:R-:W-:Y:S02]  /*49d0*/  SEL R68, R5, R0, !P0 ;  /* 0x0000000005447207 */ /* 0x000fe40004000000 */
[----:B------:R-:W-:Y:S02]  /*49e0*/  PRMT R3, R4, 0x7610, R3 ;  /* 0x0000761004037816 */ /* 0x000fe40000000003 */
[----:B------:R-:W-:-:S07]  /*49f0*/  SEL R0, R0, R5, !P0 ;  /* 0x0000000500007207 */ /* 0x000fce0004000000 */
.L_x_91:
[----:B------:R-:W-:Y:S01]  /*4a00*/  LOP3.LUT P0, RZ, R3, 0xff, RZ, 0xc0, !PT ;  /* 0x000000ff03ff7812 */ /* 0x000fe2000780c0ff */
[----:B------:R-:W-:Y:S01]  /*4a10*/  UIMAD.WIDE.U32 UR4, UR42, -0x55555555, URZ ;  /* 0xaaaaaaab2a0478a5 */ /* 0x000fe2000f8e003f */
[----:B------:R-:W-:-:S03]  /*4a20*/  IMAD.MOV.U32 R69, RZ, RZ, R0 ;  /* 0x000000ffff457224 */ /* 0x000fc600078e0000 */
[----:B------:R-:W-:-:S04]  /*4a30*/  USHF.R.U32.HI UR4, URZ, 0x1, UR5 ;  /* 0x000000013f047899 */ /* 0x000fc80008011605 */
[----:B------:R-:W-:-:S04]  /*4a40*/  UIMAD UR42, UR4, -0x3, UR42 ;  /* 0xfffffffd042a78a4 */ /* 0x000fc8000f8e022a */
[----:B------:R-:W-:Y:S08]  /*4a50*/  @P0 BRA `(.L_x_94) ;  /* 0xffffffc400d00947 */ /* 0x000ff0000383ffff */
[----:B------:R-:W-:Y:S05]  /*4a60*/  EXIT ;  /* 0x000000000000794d */ /* 0x000fea0003800000 */
.L_x_3:
        /* <DEDUP_REMOVED lines=26> */
.L_x_96:
[--C-:B------:R-:W-:Y:S01]  /*4c10*/  SHF.R.U64 R14, R12, R20, R13.reuse ;  /* 0x000000140c0e7219 */ /* 0x100fe2000000120d */
[----:B------:R-:W0:Y:S01]  /*4c20*/  LDC R24, c[0x0][0x618] ;  /* 0x00018600ff187b82 */ /* 0x000e220000000800 */
[----:B------:R-:W-:Y:S01]  /*4c30*/  I2FP.F32.U32 R8, R6 ;  /* 0x0000000600087245 */ /* 0x000fe20000201000 */
[----:B------:R-:W-:Y:S01]  /*4c40*/  ULDC UR4, c[0x0][0x150] ;  /* 0x0000540000047ab9 */ /* 0x000fe20000000800 */
[----:B------:R-:W-:Y:S02]  /*4c50*/  SHF.R.U32.HI R7, RZ, R20, R13 ;  /* 0x00000014ff077219 */ /* 0x000fe4000001160d */
[----:B------:R-:W-:Y:S01]  /*4c60*/  IADD3 R11, P0, RZ, -R14, RZ ;  /* 0x8000000eff0b7210 */ /* 0x000fe20007f1e0ff */
[----:B------:R-:W-:Y:S01]  /*4c70*/  FMUL R13, R8, UR4 ;  /* 0x00000004080d7c20 */ /* 0x000fe20008400000 */
[----:B------:R-:W-:Y:S01]  /*4c80*/  ULDC UR4, c[0x0][0x154] ;  /* 0x0000550000047ab9 */ /* 0x000fe20000000800 */
[----:B------:R-:W1:Y:S02]  /*4c90*/  LDC.64 R26, c[0x0][0x640] ;  /* 0x00019000ff1a7b82 */ /* 0x000e640000000a00 */
[----:B------:R-:W-:-:S02]  /*4ca0*/  IMAD.X R7, RZ, RZ, ~R7, P0 ;  /* 0x000000ffff077224 */ /* 0x000fc400000e0e07 */
[----:B------:R-:W2:Y:S01]  /*4cb0*/  F2I.U32.TRUNC.NTZ R13, R13 ;  /* 0x0000000d000d7305 */ /* 0x000ea2000020f000 */
[----:B------:R-:W-:-:S03]  /*4cc0*/  IMAD.WIDE.U32 R8, R11, R22, R16 ;  /* 0x000000160b087225 */ /* 0x000fc600078e0010 */
[----:B------:R-:W3:Y:S01]  /*4cd0*/  LDC R15, c[0x0][0x144] ;  /* 0x00005100ff0f7b82 */ /* 0x000ee20000000800 */
[----:B------:R-:W-:-:S04]  /*4ce0*/  IMAD R10, R7, R22, RZ ;  /* 0x00000016070a7224 */ /* 0x000fc800078e02ff */
[----:B------:R-:W-:Y:S02]  /*4cf0*/  IMAD R7, R11, R23, R10 ;  /* 0x000000170b077224 */ /* 0x000fe400078e020a */
[----:B------:R-:W-:Y:S01]  /*4d00*/  IMAD.MOV.U32 R10, RZ, RZ, -0x1 ;  /* 0xffffffffff0a7424 */ /* 0x000fe200078e00ff */
[----:B------:R-:W4:Y:S01]  /*4d10*/  LDC R20, c[0x0][0x608] ;  /* 0x00018200ff147b82 */ /* 0x000f220000000800 */
[----:B------:R-:W-:Y:S01]  /*4d20*/  IMAD.IADD R7, R9, 0x1, R7 ;  /* 0x0000000109077824 */ /* 0x000fe200078e0207 */
[----:B------:R-:W-:-:S04]  /*4d30*/  I2FP.F32.U32 R9, R5 ;  /* 0x0000000500097245 */ /* 0x000fc80000201000 */
[-C--:B0-----:R-:W-:Y:S01]  /*4d40*/  SHF.R.U64 R12, R8, R24.reuse, R7 ;  /* 0x00000018080c7219 */ /* 0x081fe20000001207 */
[----:B--2---:R-:W-:Y:S01]  /*4d50*/  IMAD.MOV R8, RZ, RZ, -R13 ;  /* 0x000000ffff087224 */ /* 0x004fe200078e0a0d */
[----:B------:R-:W0:Y:S01]  /*4d60*/  LDC R11, c[0x0][0x658] ;  /* 0x00019600ff0b7b82 */ /* 0x000e220000000800 */
[----:B-1----:R-:W-:Y:S01]  /*4d70*/  ISETP.NE.U32.AND P0, PT, R26, RZ, PT ;  /* 0x000000ff1a00720c */ /* 0x002fe20003f05070 */
[----:B------:R-:W-:Y:S01]  /*4d80*/  FMUL R9, R9, UR4 ;  /* 0x0000000409097c20 */ /* 0x000fe20008400000 */
[----:B------:R-:W-:Y:S02]  /*4d90*/  SHF.R.U32.HI R7, RZ, R24, R7 ;  /* 0x00000018ff077219 */ /* 0x000fe40000011607 */
[----:B------:R-:W-:-:S03]  /*4da0*/  ISETP.NE.AND.EX P0, PT, R27, RZ, PT, P0 ;  /* 0x000000ff1b00720c */ /* 0x000fc60003f05300 */
[----:B------:R-:W1:Y:S01]  /*4db0*/  LDC R22, c[0x0][0x148] ;  /* 0x00005200ff167b82 */ /* 0x000e620000000800 */
[----:B---3--:R-:W-:Y:S02]  /*4dc0*/  IMAD R23, R15, R8, R6 ;  /* 0x000000080f177224 */ /* 0x008fe400078e0206 */
[----:B------:R-:W-:-:S05]  /*4dd0*/  IMAD.MOV.U32 R8, RZ, RZ, 0x1 ;  /* 0x00000001ff087424 */ /* 0x000fca00078e00ff */
[----:B------:R-:W2:Y:S01]  /*4de0*/  LDC R21, c[0x0][0x600] ;  /* 0x00018000ff157b82 */ /* 0x000ea20000000800 */
[-CC-:B----4-:R-:W-:Y:S02]  /*4df0*/  SHF.R.U64 R15, R12, R20.reuse, R7.reuse ;  /* 0x000000140c0f7219 */ /* 0x190fe40000001207 */
[----:B------:R-:W-:Y:S02]  /*4e00*/  SHF.R.U32.HI R6, RZ, R20, R7 ;  /* 0x00000014ff067219 */ /* 0x000fe40000011607 */
[----:B------:R3:W4:Y:S03]  /*4e10*/  F2I.U32.TRUNC.NTZ R20, R9 ;  /* 0x0000000900147305 */ /* 0x000726000020f000 */
[----:B------:R-:W1:Y:S01]  /*4e20*/  LDC R25, c[0x0][0x648] ;  /* 0x00019200ff197b82 */ /* 0x000e620000000800 */
[-C--:B0-----:R-:W-:Y:S02]  /*4e30*/  SHF.R.U64 R19, R15, R11.reuse, R6 ;  /* 0x0000000b0f137219 */ /* 0x081fe40000001206 */
[----:B------:R-:W-:-:S02]  /*4e40*/  SHF.L.U32 R10, R10, R11, RZ ;  /* 0x0000000b0a0a7219 */ /* 0x000fc400000006ff */
[-C--:B------:R-:W-:Y:S01]  /*4e50*/  SHF.R.U32.HI R7, RZ, R11.reuse, R6 ;  /* 0x0000000bff077219 */ /* 0x080fe20000011606 */
[----:B------:R-:W-:Y:S01]  /*4e60*/  IMAD.MOV.U32 R6, RZ, RZ, R19 ;  /* 0x000000ffff067224 */ /* 0x000fe200078e0013 */
[----:B------:R-:W-:Y:S01]  /*4e70*/  SHF.L.U32 R24, R8, R11, RZ ;  /* 0x0000000b08187219 */ /* 0x000fe200000006ff */
[----:B------:R-:W0:Y:S01]  /*4e80*/  LDC R28, c[0x0][0x638] ;  /* 0x00018e00ff1c7b82 */ /* 0x000e220000000800 */
[----:B------:R-:W-:-:S07]  /*4e90*/  LOP3.LUT R30, RZ, R10, RZ, 0x33, !PT ;  /* 0x0000000aff1e7212 */ /* 0x000fce00078e33ff */
[----:B------:R-:W0:Y:S01]  /*4ea0*/  LDC R29, c[0x0][0x610] ;  /* 0x00018400ff1d7b82 */ /* 0x000e220000000800 */
[----:B---34-:R-:W-:Y:S05]  /*4eb0*/  @!P0 BRA `(.L_x_97) ;  /* 0x0000000000288947 */ /* 0x018fea0003800000 */
[----:B------:R-:W3:Y:S02]  /*4ec0*/  LDC R6, c[0x0][0x64c] ;  /* 0x00019300ff067b82 */ /* 0x000ee40000000800 */
[----:B---3--:R-:W-:-:S05]  /*4ed0*/  IADD3 R11, P0, R19, R6, RZ ;  /* 0x00000006130b7210 */ /* 0x008fca0007f1e0ff */
        /* <DEDUP_REMOVED lines=8> */
.L_x_97:
[----:B------:R-:W-:Y:S01]  /*4f60*/  ISETP.NE.AND P0, PT, R2, 0x1, PT ;  /* 0x000000010200780c */ /* 0x000fe20003f05270 */
[----:B--2---:R-:W-:Y:S01]  /*4f70*/  VIADD R9, R21, 0xffffffff ;  /* 0xffffffff15097836 */ /* 0x004fe20000000000 */
[----:B-1----:R-:W-:Y:S01]  /*4f80*/  SHF.R.U64 R7, R6, R25, R7 ;  /* 0x0000001906077219 */ /* 0x002fe20000001207 */
[----:B------:R-:W-:Y:S01]  /*4f90*/  IMAD.MOV R20, RZ, RZ, -R20 ;  /* 0x000000ffff147224 */ /* 0x000fe200078e0a14 */
[----:B------:R-:W-:Y:S02]  /*4fa0*/  LOP3.LUT R6, R15, R30, RZ, 0xc0, !PT ;  /* 0x0000001e0f067212 */ /* 0x000fe400078ec0ff */
[----:B------:R-:W-:Y:S01]  /*4fb0*/  LOP3.LUT R12, R12, R9, RZ, 0xc0, !PT ;  /* 0x000000090c0c7212 */ /* 0x000fe200078ec0ff */
[----:B------:R-:W-:Y:S02]  /*4fc0*/  IMAD.MOV R8, RZ, RZ, -R7 ;  /* 0x000000ffff087224 */ /* 0x000fe400078e0a07 */
[----:B------:R-:W-:Y:S02]  /*4fd0*/  IMAD R6, R24, R7, R6 ;  /* 0x0000000718067224 */ /* 0x000fe400078e0206 */
[----:B------:R-:W-:-:S02]  /*4fe0*/  IMAD.MOV.U32 R9, RZ, RZ, 0x1 ;  /* 0x00000001ff097424 */ /* 0x000fc400078e00ff */
[----:B------:R-:W-:Y:S02]  /*4ff0*/  @P0 IMAD R23, R22, R20, R5 ;  /* 0x0000001416170224 */ /* 0x000fe400078e0205 */
[----:B0-----:R-:W-:Y:S02]  /*5000*/  IMAD R5, R8, R28, R19 ;  /* 0x0000001c08057224 */ /* 0x001fe400078e0213 */
[----:B------:R-:W-:Y:S02]  /*5010*/  IMAD R19, R6, R29, R23 ;  /* 0x0000001d06137224 */ /* 0x000fe400078e0217 */
[----:B------:R-:W-:Y:S02]  /*5020*/  IMAD R6, R5, R21, R12 ;  /* 0x0000001505067224 */ /* 0x000fe400078e020c */
[----:B------:R-:W-:-:S03]  /*5030*/  IMAD.MOV.U32 R8, RZ, RZ, R14 ;  /* 0x000000ffff087224 */ /* 0x000fc600078e000e */
[----:B------:R-:W-:Y:S02]  /*5040*/  SEL R20, R6, R19, !P0 ;  /* 0x0000001306147207 */ /* 0x000fe40004000000 */
[----:B------:R-:W-:-:S07]  /*5050*/  SEL R19, R19, R6, !P0 ;  /* 0x0000000613137207 */ /* 0x000fce0004000000 */
.L_x_95:
[----:B------:R-:W-:-:S08]  /*5060*/  NOP ;  /* 0x0000000000007918 */ /* 0x000fd00000000000 */
[----:B------:R-:W0:-:S00]  /*5070*/  USETMAXREG.DEALLOC.CTAPOOL 0x28 ;  /* 0x00000028000079c8 */ /* 0x000e0000080e0500 */
[----:B0-----:R-:W-:-:S13]  /*5080*/  ISETP.NE.AND P0, PT, R0, RZ, PT ;  /* 0x000000ff0000720c */ /* 0x001fda0003f05270 */
[----:B------:R-:W-:Y:S05]  /*5090*/  @P0 EXIT ;  /* 0x000000000000094d */ /* 0x000fea0003800000 */
[----:B------:R-:W-:Y:S01]  /*50a0*/  LOP3.LUT P0, RZ, R9, 0xff, RZ, 0xc0, !PT ;  /* 0x000000ff09ff7812 */ /* 0x000fe2000780c0ff */
[----:B------:R-:W-:Y:S02]  /*50b0*/  IMAD.MOV.U32 R0, RZ, RZ, 0x1 ;  /* 0x00000001ff007424 */ /* 0x000fe400078e00ff */
[----:B------:R-:W-:-:S10]  /*50c0*/  IMAD.MOV.U32 R12, RZ, RZ, RZ ;  /* 0x000000ffff0c7224 */ /* 0x000fd400078e00ff */
[----:B------:R-:W-:Y:S05]  /*50d0*/  @!P0 BRA `(.L_x_98) ;  /* 0x0000000c00448947 */ /* 0x000fea0003800000 */
[----:B------:R-:W0:Y:S01]  /*50e0*/  LDC R0, c[0x0][0x28c] ;  /* 0x0000a300ff007b82 */ /* 0x000e220000000800 */
[----:B------:R-:W-:Y:S01]  /*50f0*/  LOP3.LUT P0, RZ, R3, 0x1f, RZ, 0xc0, !PT ;  /* 0x0000001f03ff7812 */ /* 0x000fe2000780c0ff */
[----:B------:R-:W-:Y:S01]  /*5100*/  ULDC UR5, c[0x0][0x658] ;  /* 0x0001960000057ab9 */ /* 0x000fe20000000800 */
[----:B------:R-:W-:Y:S01]  /*5110*/  UMOV UR6, 0xffffffff ;  /* 0xffffffff00067882 */ /* 0x000fe20000000000 */
[----:B------:R-:W-:Y:S01]  /*5120*/  BSSY B0, `(.L_x_98) ;  /* 0x00000cc000007945 */ /* 0x000fe20003800000 */
[----:B------:R-:W-:Y:S01]  /*5130*/  USHF.L.U32 UR6, UR6, UR5, URZ ;  /* 0x0000000506067299 */ /* 0x000fe2000800063f */
[C---:B------:R-:W-:Y:S01]  /*5140*/  ISETP.NE.AND P2, PT, R4.reuse, RZ, PT ;  /* 0x000000ff0400720c */ /* 0x040fe20003f45270 */
[----:B------:R-:W-:Y:S01]  /*5150*/  IMAD.MOV.U32 R13, RZ, RZ, 0x1 ;  /* 0x00000001ff0d7424 */ /* 0x000fe200078e00ff */
[----:B------:R-:W-:Y:S01]  /*5160*/  ISETP.NE.OR P0, PT, R4, RZ, !P0 ;  /* 0x000000ff0400720c */ /* 0x000fe20004705670 */
[----:B------:R-:W-:Y:S01]  /*5170*/  IMAD.MOV.U32 R12, RZ, RZ, RZ ;  /* 0x000000ffff0c7224 */ /* 0x000fe200078e00ff */
[----:B------:R-:W-:Y:S01]  /*5180*/  LOP3.LUT R11, R18, 0x2, RZ, 0xfc, !PT ;  /* 0x00000002120b7812 */ /* 0x000fe200078efcff */
[----:B------:R-:W-:Y:S01]  /*5190*/  ULDC UR4, c[0x0][0x600] ;  /* 0x0001800000047ab9 */ /* 0x000fe20000000800 */
[----:B------:R-:W-:Y:S01]  /*51a0*/  UMOV UR7, 0x1 ;  /* 0x0000000100077882 */ /* 0x000fe20000000000 */
[----:B------:R-:W-:-:S02]  /*51b0*/  UIADD3 UR4, UR4, -0x1, URZ ;  /* 0xffffffff04047890 */ /* 0x000fc4000fffe03f */
[----:B------:R-:W-:Y:S02]  /*51c0*/  USHF.L.U32 UR5, UR7, UR5, URZ ;  /* 0x0000000507057299 */ /* 0x000fe4000800063f */
[----:B------:R-:W-:Y:S01]  /*51d0*/  ULOP3.LUT UR13, URZ, UR6, URZ, 0x33, !UPT ;  /* 0x000000063f0d7292 */ /* 0x000fe2000f8e333f */
[----:B------:R-:W-:Y:S01]  /*51e0*/  ULDC.64 UR22, c[0x0][0x198] ;  /* 0x0000660000167ab9 */ /* 0x000fe20000000a00 */
[----:B0-----:R-:W-:-:S05]  /*51f0*/  VIADD R0, R0, 0x7f ;  /* 0x0000007f00007836 */ /* 0x001fca0000000000 */
[----:B------:R-:W-:-:S04]  /*5200*/  SHF.R.S32.HI R3, RZ, 0x1f, R0 ;  /* 0x0000001fff037819 */ /* 0x000fc80000011400 */
[----:B------:R-:W-:Y:S01]  /*5210*/  LEA.HI R3, R3, R0, RZ, 0x7 ;  /* 0x0000000003037211 */ /* 0x000fe200078f38ff */
[----:B------:R-:W-:-:S03]  /*5220*/  IMAD.MOV.U32 R0, RZ, RZ, 0x1 ;  /* 0x00000001ff007424 */ /* 0x000fc600078e00ff */
[----:B------:R-:W-:-:S05]  /*5230*/  SHF.R.S32.HI R3, RZ, 0x7, R3 ;  /* 0x00000007ff037819 */ /* 0x000fca0000011403 */
[----:B------:R-:W-:-:S07]  /*5240*/  VIADD R10, R3, 0x1 ;  /* 0x00000001030a7836 */ /* 0x000fce0000000000 */
.L_x_110:
[----:B------:R-:W-:-:S03]  /*5250*/  UMOV UR6, 0xffffffff ;  /* 0xffffffff00067882 */ /* 0x000fc60000000000 */
[----:B------:R-:W-:Y:S05]  /*5260*/  BRA.DIV UR6, `(.L_x_99) ;  /* 0x0000000e06a87947 */ /* 0x000fea000b800000 */
[----:B------:R-:W-:-:S13]  /*5270*/  ELECT P6, URZ, PT ;  /* 0x00000000003f782f */ /* 0x000fda00038c0000 */
.L_x_120:
[----:B------:R-:W0:Y:S01]  /*5280*/  LDC R4, c[0x0][0x28c] ;  /* 0x0000a300ff047b82 */ /* 0x000e220000000800 */
[----:B------:R-:W-:Y:S01]  /*5290*/  BSSY B1, `(.L_x_100) ;  /* 0x0000043000017945 */ /* 0x000fe20003800000 */
[----:B0-----:R-:W-:-:S13]  /*52a0*/  ISETP.LT.OR P6, PT, R4, 0x1, !P6 ;  /* 0x000000010400780c */ /* 0x001fda00077c1670 */
[----:B------:R-:W-:Y:S05]  /*52b0*/  @P6 BRA `(.L_x_101) ;  /* 0x0000000400006947 */ /* 0x000fea0003800000 */
[----:B------:R-:W-:Y:S02]  /*52c0*/  IMAD.SHL.U32 R19, R19, 0x80, RZ ;  /* 0x0000008013137824 */ /* 0x000fe400078e00ff */
[----:B------:R-:W-:Y:S02]  /*52d0*/  IMAD.SHL.U32 R20, R20, 0x40, RZ ;  /* 0x0000004014147824 */ /* 0x000fe400078e00ff */
[----:B------:R-:W-:Y:S02]  /*52e0*/  IMAD.MOV.U32 R21, RZ, RZ, RZ ;  /* 0x000000ffff157224 */ /* 0x000fe400078e00ff */
[----:B------:R-:W-:Y:S02]  /*52f0*/  IMAD.MOV.U32 R4, RZ, RZ, R10 ;  /* 0x000000ffff047224 */ /* 0x000fe400078e000a */
[----:B------:R-:W-:Y:S02]  /*5300*/  IMAD.MOV.U32 R5, RZ, RZ, R0 ;  /* 0x000000ffff057224 */ /* 0x000fe400078e0000 */
[----:B------:R-:W-:-:S07]  /*5310*/  IMAD.MOV.U32 R6, RZ, RZ, R12 ;  /* 0x000000ffff067224 */ /* 0x000fce00078e000c */
.L_x_105:
[----:B------:R-:W0:Y:S01]  /*5320*/  S2R R14, SR_CgaCtaId ;  /* 0x00000000000e7919 */ /* 0x000e220000008800 */
[----:B------:R-:W-:Y:S01]  /*5330*/  MOV R7, 0x400 ;  /* 0x0000040000077802 */ /* 0x000fe20000000f00 */
[----:B------:R-:W1:Y:S03]  /*5340*/  @!P2 LDC R9, c[0x0][0x500] ;  /* 0x00014000ff09ab82 */ /* 0x000e660000000800 */
[----:B0-----:R-:W-:Y:S02]  /*5350*/  LEA R15, R14, R7, 0x18 ;  /* 0x000000070e0f7211 */ /* 0x001fe400078ec0ff */
[----:B------:R-:W-:-:S03]  /*5360*/  SHF.L.U32 R7, R5, 0x1f, RZ ;  /* 0x0000001f05077819 */ /* 0x000fc600000006ff */
[----:B------:R-:W-:-:S04]  /*5370*/  IMAD R14, R6, 0x8, R15 ;  /* 0x00000008060e7824 */ /* 0x000fc800078e020f */
[----:B------:R-:W0:Y:S02]  /*5380*/  SYNCS.PHASECHK.TRANS64.TRYWAIT P1, [R14+URZ+0x18], R7 ;  /* 0x000018070e0075a7 */ /* 0x000e24000802017f */
[----:B01----:R-:W-:Y:S05]  /*5390*/  @!P1 BRA `(.L_x_102) ;  /* 0x0000000c007c9947 */ /* 0x003fea0003800000 */
.L_x_121:
[----:B0-----:R-:W-:Y:S01]  /*53a0*/  PRMT R7, R11, 0x9910, RZ ;  /* 0x000099100b077816 */ /* 0x001fe200000000ff */
[----:B------:R0:W-:Y:S03]  /*53b0*/  @!P2 SYNCS.ARRIVE.TRANS64 RZ, [R14+URZ], R9 ;  /* 0x000000090effa9a7 */ /* 0x0001e6000800003f */
[----:B------:R-:W-:-:S13]  /*53c0*/  ISETP.NE.AND P1, PT, R7, 0x2, PT ;  /* 0x000000020700780c */ /* 0x000fda0003f25270 */
[----:B0-----:R-:W-:Y:S05]  /*53d0*/  @P1 BRA `(.L_x_103) ;  /* 0x0000000000041947 */ /* 0x001fea0003800000 */
[----:B------:R-:W-:Y:S01]  /*53e0*/  BPT.TRAP 0x1 ;  /* 0x000000040000795c */ /* 0x000fe20000300000 */
.L_x_103:
[----:B------:R-:W-:Y:S05]  /*53f0*/  @P0 BRA `(.L_x_104) ;  /* 0x0000000000040947 */ /* 0x000fea0003800000 */
[----:B------:R-:W-:Y:S01]  /*5400*/  BPT.TRAP 0x1 ;  /* 0x000000040000795c */ /* 0x000fe20000300000 */
.L_x_104:
[C-C-:B------:R-:W-:Y:S01]  /*5410*/  IMAD R7, R6.reuse, 0x8000, R15.reuse ;  /* 0x0000800006077824 */ /* 0x140fe200078e020f */
[----:B------:R-:W-:Y:S01]  /*5420*/  R2UR UR34, R21 ;  /* 0x00000000152272ca */ /* 0x000fe200000e0000 */
[----:B------:R-:W-:Y:S01]  /*5430*/  IMAD R15, R6, 0x4000, R15 ;  /* 0x00004000060f7824 */ /* 0x000fe200078e020f */
[----:B------:R-:W-:Y:S01]  /*5440*/  R2UR UR33, R14 ;  /* 0x000000000e2172ca */ /* 0x000fe200000e0000 */
[----:B------:R-:W-:Y:S01]  /*5450*/  VIADD R4, R4, 0xffffffff ;  /* 0xffffffff04047836 */ /* 0x000fe20000000000 */
[----:B------:R-:W-:Y:S01]  /*5460*/  R2UR UR24, R7 ;  /* 0x00000000071872ca */ /* 0x000fe200000e0000 */
[----:B------:R-:W-:Y:S01]  /*5470*/  UIADD3 UR6, UP0, UR22, 0xf0, URZ ;  /* 0x000000f016067890 */ /* 0x000fe2000ff1e03f */
[----:B------:R-:W-:Y:S01]  /*5480*/  R2UR UR8, R15 ;  /* 0x000000000f0872ca */ /* 0x000fe200000e0000 */
[----:B------:R-:W-:Y:S01]  /*5490*/  UIADD3 UR30, UP1, UR22, 0x1f0, URZ ;  /* 0x000001f0161e7890 */ /* 0x000fe2000ff3e03f */
[----:B------:R-:W-:Y:S01]  /*54a0*/  R2UR UR36, R8 ;  /* 0x00000000082472ca */ /* 0x000fe200000e0000 */
[----:B------:R-:W-:Y:S01]  /*54b0*/  UIADD3.X UR7, URZ, UR23, URZ, UP0, !UPT ;  /* 0x000000173f077290 */ /* 0x000fe200087fe43f */
[----:B------:R-:W-:Y:S01]  /*54c0*/  R2UR UR35, R19 ;  /* 0x00000000132372ca */ /* 0x000fe200000e0000 */
[----:B------:R-:W-:Y:S01]  /*54d0*/  UIADD3.X UR31, URZ, UR23, URZ, UP1, !UPT ;  /* 0x000000173f1f7290 */ /* 0x000fe20008ffe43f */
[----:B------:R-:W-:Y:S01]  /*54e0*/  R2UR UR19, R20 ;  /* 0x00000000141372ca */ /* 0x000fe200000e0000 */
[----:B------:R-:W-:Y:S01]  /*54f0*/  UIADD3 UR26, UR34, 0x40, URZ ;  /* 0x00000040221a7890 */ /* 0x000fe2000fffe03f */
[----:B------:R-:W-:Y:S01]  /*5500*/  ISETP.GT.AND P3, PT, R4, 0x1, PT ;  /* 0x000000010400780c */ /* 0x000fe20003f64270 */
[----:B------:R-:W-:Y:S01]  /*5510*/  VIADD R6, R6, 0x1 ;  /* 0x0000000106067836 */ /* 0x000fe20000000000 */
[----:B------:R-:W-:Y:S01]  /*5520*/  UMOV UR14, 0x0 ;  /* 0x00000000000e7882 */ /* 0x000fe20000000000 */
[----:B------:R-:W-:Y:S01]  /*5530*/  UIADD3 UR32, UR24, 0x100, URZ ;  /* 0x0000010018207890 */ /* 0x000fe2000fffe03f */
[----:B------:R-:W-:Y:S01]  /*5540*/  VIADD R21, R21, 0x80 ;  /* 0x0000008015157836 */ /* 0x000fe20000000000 */
[----:B------:R-:W-:Y:S01]  /*5550*/  UIADD3 UR24, UR24, 0x4100, URZ ;  /* 0x0000410018187890 */ /* 0x000fe2000fffe03f */
[----:B------:R-:W-:Y:S01]  /*5560*/  ISETP.NE.AND P1, PT, R6, 0x3, PT ;  /* 0x000000030600780c */ /* 0x000fe20003f25270 */
[----:B------:R-:W-:-:S02]  /*5570*/  UIADD3 UR16, UR8, 0x18100, URZ ;  /* 0x0001810008107890 */ /* 0x000fc4000fffe03f */
[----:B------:R-:W-:Y:S01]  /*5580*/  UIADD3 UR8, UR8, 0x1a100, URZ ;  /* 0x0001a10008087890 */ /* 0x000fe2000fffe03f */
[----:B------:R-:W-:Y:S01]  /*5590*/  SEL R14, RZ, 0x1, P1 ;  /* 0x00000001ff0e7807 */ /* 0x000fe20000800000 */
[----:B------:R-:W-:Y:S01]  /*55a0*/  UMOV UR15, 0x10000000 ;  /* 0x10000000000f7882 */ /* 0x000fe20000000000 */
[----:B------:R-:W-:Y:S01]  /*55b0*/  UMOV UR25, UR33 ;  /* 0x0000002100197c82 */ /* 0x000fe20008000000 */
[----:B------:R-:W-:Y:S01]  /*55c0*/  UMOV UR28, UR36 ;  /* 0x00000024001c7c82 */ /* 0x000fe20008000000 */
[----:B------:R-:W-:Y:S01]  /*55d0*/  UMOV UR27, UR35 ;  /* 0x00000023001b7c82 */ /* 0x000fe20008000000 */
[----:B------:R-:W-:Y:S01]  /*55e0*/  UMOV UR17, UR33 ;  /* 0x0000002100117c82 */ /* 0x000fe20008000000 */
[----:B------:R-:W-:Y:S01]  /*55f0*/  UMOV UR18, UR34 ;  /* 0x0000002200127c82 */ /* 0x000fe20008000000 */
[----:B------:R-:W-:Y:S01]  /*5600*/  UMOV UR20, UR36 ;  /* 0x0000002400147c82 */ /* 0x000fe20008000000 */
[----:B------:R0:W-:Y:S01]  /*5610*/  UTMALDG.3D [UR32], [UR6], desc[UR14] ;  /* 0x00000e20060075b4 */ /* 0x0001e20008011000 */
[----:B------:R-:W-:Y:S01]  /*5620*/  UMOV UR9, UR33 ;  /* 0x0000002100097c82 */ /* 0x000fe20008000000 */
[----:B------:R-:W-:Y:S01]  /*5630*/  UMOV UR11, UR19 ;  /* 0x00000013000b7c82 */ /* 0x000fe20008000000 */
[----:B------:R-:W-:Y:S01]  /*5640*/  UMOV UR12, UR36 ;  /* 0x00000024000c7c82 */ /* 0x000fe20008000000 */
[----:B------:R-:W-:Y:S01]  /*5650*/  UMOV UR10, UR26 ;  /* 0x0000001a000a7c82 */ /* 0x000fe20008000000 */
[----:B------:R-:W-:-:S02]  /*5660*/  LOP3.LUT R5, R5, R14, RZ, 0x3c, !PT ;  /* 0x0000000e05057212 */ /* 0x000fc400078e3cff */
[----:B------:R-:W-:Y:S01]  /*5670*/  SEL R6, R6, RZ, P1 ;  /* 0x000000ff06067207 */ /* 0x000fe20000800000 */
[----:B------:R0:W-:Y:S01]  /*5680*/  UTMALDG.3D [UR24], [UR6], desc[UR14] ;  /* 0x00000e18060075b4 */ /* 0x0001e20008011000 */
[----:B------:R0:W-:Y:S01]  /*5690*/  UTMALDG.3D [UR16], [UR30], desc[UR14] ;  /* 0x00000e101e0075b4 */ /* 0x0001e20008011000 */
[----:B------:R0:W-:Y:S02]  /*56a0*/  UTMALDG.3D [UR8], [UR30], desc[UR14] ;  /* 0x00000e081e0075b4 */ /* 0x0001e40008011000 */
[----:B0-----:R-:W-:Y:S05]  /*56b0*/  @P3 BRA `(.L_x_105) ;  /* 0xfffffffc00183947 */ /* 0x001fea000383ffff */
.L_x_101:
[----:B------:R-:W-:Y:S05]  /*56c0*/  BSYNC B1 ;  /* 0x0000000000017941 */ /* 0x000fea0003800000 */
.L_x_100:
[----:B------:R-:W-:Y:S01]  /*56d0*/  LOP3.LUT P3, RZ, R13, 0xff, RZ, 0xc0, !PT ;  /* 0x000000ff0dff7812 */ /* 0x000fe2000786c0ff */
[----:B------:R-:W-:Y:S01]  /*56e0*/  IMAD.IADD R12, R3, 0x1, R12 ;  /* 0x00000001030c7824 */ /* 0x000fe200078e020c */
[----:B------:R-:W-:Y:S01]  /*56f0*/  IADD3 R16, P4, R16, UR38, RZ ;  /* 0x0000002610107c10 */ /* 0x000fe2000ff9e0ff */
[----:B------:R-:W-:Y:S01]  /*5700*/  ULDC.64 UR6, c[0x0][0x650] ;  /* 0x0001940000067ab9 */ /* 0x000fe20000000a00 */
[----:B------:R-:W-:Y:S01]  /*5710*/  BSSY B1, `(.L_x_106) ;  /* 0x000006a000017945 */ /* 0x000fe20003800000 */
[----:B------:R-:W-:Y:S01]  /*5720*/  IMAD.MOV.U32 R19, RZ, RZ, -0x1 ;  /* 0xffffffffff137424 */ /* 0x000fe200078e00ff */
[----:B------:R-:W-:Y:S01]  /*5730*/  ISETP.GT.U32.AND P1, PT, R12, 0x2, PT ;  /* 0x000000020c00780c */ /* 0x000fe20003f24070 */
[----:B------:R-:W-:Y:S01]  /*5740*/  IMAD.MOV.U32 R20, RZ, RZ, -0x1 ;  /* 0xffffffffff147424 */ /* 0x000fe200078e00ff */
[----:B------:R-:W-:Y:S01]  /*5750*/  IADD3.X R17, R17, UR41, RZ, P4, !PT ;  /* 0x0000002911117c10 */ /* 0x000fe2000a7fe4ff */
[----:B------:R-:W-:Y:S01]  /*5760*/  IMAD.MOV.U32 R8, RZ, RZ, -0x1 ;  /* 0xffffffffff087424 */ /* 0x000fe200078e00ff */
[----:B------:R-:W-:-:S02]  /*5770*/  ISETP.LT.U32.AND P1, PT, R3, 0x3, P1 ;  /* 0x000000030300780c */ /* 0x000fc40000f21070 */
[----:B------:R-:W-:Y:S01]  /*5780*/  PRMT R13, RZ, 0x7610, R13 ;  /* 0x00007610ff0d7816 */ /* 0x000fe2000000000d */
[----:B------:R-:W0:Y:S01]  /*5790*/  @P3 S2R R5, SR_CgaCtaId ;  /* 0x0000000000053919 */ /* 0x000e220000008800 */
[----:B------:R-:W-:-:S04]  /*57a0*/  @P3 MOV R4, 0x400 ;  /* 0x0000040000043802 */ /* 0x000fc80000000f00 */
[----:B0-----:R-:W-:Y:S01]  /*57b0*/  @P3 LEA R6, R5, R4, 0x18 ;  /* 0x0000000405063211 */ /* 0x001fe200078ec0ff */
[----:B------:R-:W-:-:S03]  /*57c0*/  IMAD.WIDE.U32 R4, R12, -0x55555555, RZ ;  /* 0xaaaaaaab0c047825 */ /* 0x000fc600078e00ff */
[----:B------:R0:W-:Y:S01]  /*57d0*/  @P3 SYNCS.ARRIVE.TRANS64.A1T0 RZ, [R6+URZ+0x48], RZ ;  /* 0x000048ff06ff39a7 */ /* 0x0001e2000810003f */
[----:B------:R-:W-:Y:S02]  /*57e0*/  ISETP.GE.U32.AND P3, PT, R3, 0x3, PT ;  /* 0x000000030300780c */ /* 0x000fe40003f66070 */
[----:B------:R-:W-:Y:S02]  /*57f0*/  SHF.R.U32.HI R7, RZ, 0x1, R5 ;  /* 0x00000001ff077819 */ /* 0x000fe40000011605 */
[----:B------:R-:W-:Y:S02]  /*5800*/  SEL R5, RZ, 0x1, !P1 ;  /* 0x00000001ff057807 */ /* 0x000fe40004800000 */
[----:B------:R-:W-:Y:S01]  /*5810*/  ISETP.GE.U32.AND P1, PT, R16, UR6, PT ;  /* 0x0000000610007c0c */ /* 0x000fe2000bf26070 */
[----:B------:R-:W-:Y:S01]  /*5820*/  IMAD R12, R7, -0x3, R12 ;  /* 0xfffffffd070c7824 */ /* 0x000fe200078e020c */
[----:B------:R-:W-:Y:S02]  /*5830*/  LOP3.LUT R0, R0, R5, RZ, 0x3c, !PT ;  /* 0x0000000500007212 */ /* 0x000fe400078e3cff */
[----:B------:R-:W-:-:S02]  /*5840*/  ISETP.GE.U32.AND.EX P1, PT, R17, UR7, PT, P1 ;  /* 0x0000000711007c0c */ /* 0x000fc4000bf26110 */
[----:B------:R-:W-:Y:S02]  /*5850*/  PRMT R4, RZ, 0x7610, R4 ;  /* 0x00007610ff047816 */ /* 0x000fe40000000004 */
[----:B------:R-:W-:-:S09]  /*5860*/  @P3 LOP3.LUT R0, R0, 0x1, R7, 0x78, !PT ;  /* 0x0000000100003812 */ /* 0x000fd200078e7807 */
[----:B0-----:R-:W-:Y:S05]  /*5870*/  @P1 BRA `(.L_x_107) ;  /* 0x00000004004c1947 */ /* 0x001fea0003800000 */
[----:B------:R-:W-:Y:S01]  /*5880*/  ULDC.64 UR6, c[0x0][0x628] ;  /* 0x00018a0000067ab9 */ /* 0x000fe20000000a00 */
[----:B------:R-:W0:Y:S01]  /*5890*/  S2R R15, SR_CTAID.X ;  /* 0x00000000000f7919 */ /* 0x000e220000002500 */
[----:B------:R-:W-:Y:S01]  /*58a0*/  ISETP.NE.U32.AND P1, PT, RZ, UR6, PT ;  /* 0x00000006ff007c0c */ /* 0x000fe2000bf25070 */
[----:B------:R-:W-:Y:S01]  /*58b0*/  ULDC UR9, c[0x0][0x630] ;  /* 0x00018c0000097ab9 */ /* 0x000fe20000000800 */
[----:B------:R-:W-:Y:S01]  /*58c0*/  IMAD.MOV.U32 R4, RZ, RZ, R16 ;  /* 0x000000ffff047224 */ /* 0x000fe200078e0010 */
[----:B------:R-:W1:Y:S01]  /*58d0*/  S2R R14, SR_CTAID.Y ;  /* 0x00000000000e7919 */ /* 0x000e620000002600 */
[----:B------:R-:W-:Y:S01]  /*58e0*/  ISETP.NE.AND.EX P1, PT, RZ, UR7, PT, P1 ;  /* 0x00000007ff007c0c */ /* 0x000fe2000bf25310 */
[----:B------:R-:W-:-:S12]  /*58f0*/  IMAD.MOV.U32 R5, RZ, RZ, R17 ;  /* 0x000000ffff057224 */ /* 0x000fd800078e0011 */
[----:B------:R-:W-:Y:S05]  /*5900*/  @!P1 BRA `(.L_x_108) ;  /* 0x0000000000289947 */ /* 0x000fea0003800000 */
[----:B------:R-:W-:Y:S02]  /*5910*/  ULDC UR8, c[0x0][0x634] ;  /* 0x00018d0000087ab9 */ /* 0x000fe40000000800 */
[----:B------:R-:W-:-:S05]  /*5920*/  IADD3 R9, P1, R16, UR8, RZ ;  /* 0x0000000810097c10 */ /* 0x000fca000ff3e0ff */
[----:B------:R-:W-:-:S04]  /*5930*/  IMAD.X R19, RZ, RZ, R17, P1 ;  /* 0x000000ffff137224 */ /* 0x000fc800008e0611 */
[----:B------:R-:W-:-:S04]  /*5940*/  IMAD.WIDE.U32 R6, R19, UR6, RZ ;  /* 0x0000000613067c25 */ /* 0x000fc8000f8e00ff */
[----:B------:R-:W-:-:S04]  /*5950*/  IMAD.WIDE.U32 R6, P1, R9, UR7, R6 ;  /* 0x0000000709067c25 */ /* 0x000fc8000f820006 */
[----:B------:R-:W-:-:S04]  /*5960*/  IMAD.WIDE.U32 R8, R9, UR6, RZ ;  /* 0x0000000609087c25 */ /* 0x000fc8000f8e00ff */
[----:B------:R-:W-:Y:S01]  /*5970*/  IMAD.X R5, RZ, RZ, RZ, P1 ;  /* 0x000000ffff057224 */ /* 0x000fe200008e06ff */
[----:B------:R-:W-:Y:S01]  /*5980*/  IADD3 RZ, P1, R9, R6, RZ ;  /* 0x0000000609ff7210 */ /* 0x000fe20007f3e0ff */
[----:B------:R-:W-:-:S04]  /*5990*/  IMAD.MOV.U32 R4, RZ, RZ, R7 ;  /* 0x000000ffff047224 */ /* 0x000fc800078e0007 */
[----:B------:R-:W-:-:S08]  /*59a0*/  IMAD.WIDE.U32.X R4, R19, UR7, R4, P1 ;  /* 0x0000000713047c25 */ /* 0x000fd000088e0404 */
.L_x_108:
[--C-:B------:R-:W-:Y:S01]  /*59b0*/  SHF.R.U64 R8, R4, UR9, R5.reuse ;  /* 0x0000000904087c19 */ /* 0x100fe20008001205 */
[----:B------:R-:W-:Y:S01]  /*59c0*/  ULDC.64 UR6, c[0x0][0x620] ;  /* 0x0001880000067ab9 */ /* 0x000fe20000000a00 */
[----:B------:R-:W-:Y:S01]  /*59d0*/  SHF.R.U32.HI R4, RZ, UR9, R5 ;  /* 0x00000009ff047c19 */ /* 0x000fe20008011605 */
[----:B------:R-:W2:Y:S01]  /*59e0*/  LDC R24, c[0x0][0x144] ;  /* 0x00005100ff187b82 */ /* 0x000ea20000000800 */
[----:B------:R-:W-:Y:S01]  /*59f0*/  IADD3 R7, P1, RZ, -R8, RZ ;  /* 0x80000008ff077210 */ /* 0x000fe20007f3e0ff */
[----:B------:R-:W-:Y:S01]  /*5a00*/  ULDC.64 UR10, c[0x0][0x640] ;  /* 0x00019000000a7ab9 */ /* 0x000fe20000000a00 */
[----:B0-----:R-:W-:Y:S01]  /*5a10*/  I2FP.F32.U32 R9, R15 ;  /* 0x0000000f00097245 */ /* 0x001fe20000201000 */
[----:B------:R-:W-:Y:S02]  /*5a20*/  ULDC UR8, c[0x0][0x608] ;  /* 0x0001820000087ab9 */ /* 0x000fe40000000800 */
[----:B------:R-:W-:Y:S01]  /*5a30*/  IMAD.X R4, RZ, RZ, ~R4, P1 ;  /* 0x000000ffff047224 */ /* 0x000fe200008e0e04 */
[----:B------:R-:W-:Y:S01]  /*5a40*/  ISETP.NE.U32.AND P1, PT, RZ, UR10, PT ;  /* 0x0000000aff007c0c */ /* 0x000fe2000bf25070 */
[----:B------:R-:W0:Y:S02]  /*5a50*/  LDC R21, c[0x0][0x148] ;  /* 0x00005200ff157b82 */ /* 0x000e240000000800 */
[----:B------:R-:W-:Y:S01]  /*5a60*/  IMAD R6, R4, UR6, RZ ;  /* 0x0000000604067c24 */ /* 0x000fe2000f8e02ff */
[----:B------:R-:W-:Y:S01]  /*5a70*/  ISETP.NE.AND.EX P1, PT, RZ, UR11, PT, P1 ;  /* 0x0000000bff007c0c */ /* 0x000fe2000bf25310 */
[----:B------:R-:W-:Y:S01]  /*5a80*/  IMAD.WIDE.U32 R4, R7, UR6, R16 ;  /* 0x0000000607047c25 */ /* 0x000fe2000f8e0010 */
[----:B------:R-:W-:-:S03]  /*5a90*/  ULDC UR6, c[0x0][0x150] ;  /* 0x0000540000067ab9 */ /* 0x000fc60000000800 */
[----:B------:R-:W-:Y:S02]  /*5aa0*/  IMAD R7, R7, UR7, R6 ;  /* 0x0000000707077c24 */ /* 0x000fe4000f8e0206 */
[----:B------:R-:W-:Y:S01]  /*5ab0*/  FMUL R6, R9, UR6 ;  /* 0x0000000609067c20 */ /* 0x000fe20008400000 */
[----:B------:R-:W-:Y:S01]  /*5ac0*/  ULDC UR6, c[0x0][0x618] ;  /* 0x0001860000067ab9 */ /* 0x000fe20000000800 */
[----:B------:R-:W-:Y:S01]  /*5ad0*/  ULDC UR7, c[0x0][0x154] ;  /* 0x0000550000077ab9 */ /* 0x000fe20000000800 */
[----:B------:R-:W-:-:S03]  /*5ae0*/  IMAD.IADD R5, R5, 0x1, R7 ;  /* 0x0000000105057824 */ /* 0x000fc600078e0207 */
[----:B------:R-:W3:Y:S02]  /*5af0*/  F2I.U32.TRUNC.NTZ R6, R6 ;  /* 0x0000000600067305 */ /* 0x000ee4000020f000 */
[----:B------:R-:W-:Y:S02]  /*5b00*/  SHF.R.U64 R9, R4, UR6, R5 ;  /* 0x0000000604097c19 */ /* 0x000fe40008001205 */
[----:B-1----:R-:W-:-:S05]  /*5b10*/  I2FP.F32.U32 R4, R14 ;  /* 0x0000000e00047245 */ /* 0x002fca0000201000 */
[----:B------:R-:W-:Y:S01]  /*5b20*/  FMUL R22, R4, UR7 ;  /* 0x0000000704167c20 */ /* 0x000fe20008400000 */
[----:B------:R-:W-:Y:S01]  /*5b30*/  SHF.R.U32.HI R4, RZ, UR6, R5 ;  /* 0x00000006ff047c19 */ /* 0x000fe20008011605 */
[----:B------:R-:W-:-:S03]  /*5b40*/  ULDC UR6, c[0x0][0x658] ;  /* 0x0001960000067ab9 */ /* 0x000fc60000000800 */
[--C-:B------:R-:W-:Y:S01]  /*5b50*/  SHF.R.U64 R20, R9, UR8, R4.reuse ;  /* 0x0000000809147c19 */ /* 0x100fe20008001204 */
[----:B------:R-:W1:Y:S01]  /*5b60*/  F2I.U32.TRUNC.NTZ R22, R22 ;  /* 0x0000001600167305 */ /* 0x000e62000020f000 */
[----:B------:R-:W-:Y:S01]  /*5b70*/  SHF.R.U32.HI R5, RZ, UR8, R4 ;  /* 0x00000008ff057c19 */ /* 0x000fe20008011604 */
[----:B---3--:R-:W-:-:S03]  /*5b80*/  IMAD.MOV R6, RZ, RZ, -R6 ;  /* 0x000000ffff067224 */ /* 0x008fc600078e0a06 */
[----:B------:R-:W-:Y:S01]  /*5b90*/  SHF.R.U64 R19, R20, UR6, R5 ;  /* 0x0000000614137c19 */ /* 0x000fe20008001205 */
[----:B--2---:R-:W-:Y:S01]  /*5ba0*/  IMAD R15, R24, R6, R15 ;  /* 0x00000006180f7224 */ /* 0x004fe200078e020f */
[----:B------:R-:W-:-:S03]  /*5bb0*/  SHF.R.U32.HI R23, RZ, UR6, R5 ;  /* 0x00000006ff177c19 */ /* 0x000fc60008011605 */
[----:B------:R-:W-:Y:S02]  /*5bc0*/  IMAD.MOV.U32 R4, RZ, RZ, R19 ;  /* 0x000000ffff047224 */ /* 0x000fe400078e0013 */
[----:B------:R-:W-:Y:S01]  /*5bd0*/  IMAD.MOV.U32 R5, RZ, RZ, R23 ;  /* 0x000000ffff057224 */ /* 0x000fe200078e0017 */
[----:B-1----:R-:W-:Y:S06]  /*5be0*/  @!P1 BRA `(.L_x_109) ;  /* 0x0000000000289947 */ /* 0x002fec0003800000 */
[----:B------:R-:W-:Y:S02]  /*5bf0*/  ULDC UR6, c[0x0][0x64c] ;  /* 0x0001930000067ab9 */ /* 0x000fe40000000800 */
[----:B------:R-:W-:-:S05]  /*5c00*/  IADD3 R5, P1, R19, UR6, RZ ;  /* 0x0000000613057c10 */ /* 0x000fca000ff3e0ff */
[----:B------:R-:W-:-:S04]  /*5c10*/  IMAD.X R23, RZ, RZ, R23, P1 ;  /* 0x000000ffff177224 */ /* 0x000fc800008e0617 */
[----:B------:R-:W-:-:S04]  /*5c20*/  IMAD.WIDE.U32 R6, R23, UR10, RZ ;  /* 0x0000000a17067c25 */ /* 0x000fc8000f8e00ff */
[----:B------:R-:W-:-:S04]  /*5c30*/  IMAD.WIDE.U32 R6, P1, R5, UR11, R6 ;  /* 0x0000000b05067c25 */ /* 0x000fc8000f820006 */
[----:B------:R-:W-:-:S04]  /*5c40*/  IMAD.WIDE.U32 R4, R5, UR10, RZ ;  /* 0x0000000a05047c25 */ /* 0x000fc8000f8e00ff */
[----:B------:R-:W-:Y:S01]  /*5c50*/  IMAD.MOV.U32 R4, RZ, RZ, R7 ;  /* 0x000000ffff047224 */ /* 0x000fe200078e0007 */
[----:B------:R-:W-:Y:S01]  /*5c60*/  IADD3 RZ, P3, R5, R6, RZ ;  /* 0x0000000605ff7210 */ /* 0x000fe20007f7e0ff */
[----:B------:R-:W-:-:S04]  /*5c70*/  IMAD.X R5, RZ, RZ, RZ, P1 ;  /* 0x000000ffff057224 */ /* 0x000fc800008e06ff */
[----:B------:R-:W-:-:S08]  /*5c80*/  IMAD.WIDE.U32.X R4, R23, UR11, R4, P3 ;  /* 0x0000000b17047c25 */ /* 0x000fd000098e0404 */
.L_x_109:
[----:B------:R-:W-:Y:S01]  /*5c90*/  ISETP.NE.AND P1, PT, R2, 0x1, PT ;  /* 0x000000010200780c */ /* 0x000fe20003f25270 */
[----:B------:R-:W-:Y:S01]  /*5ca0*/  ULDC UR6, c[0x0][0x648] ;  /* 0x0001920000067ab9 */ /* 0x000fe20000000800 */
[----:B------:R-:W-:Y:S01]  /*5cb0*/  LOP3.LUT R20, R20, UR13, RZ, 0xc0, !PT ;  /* 0x0000000d14147c12 */ /* 0x000fe2000f8ec0ff */
[----:B------:R-:W-:Y:S01]  /*5cc0*/  IMAD.MOV R22, RZ, RZ, -R22 ;  /* 0x000000ffff167224 */ /* 0x000fe200078e0a16 */
[----:B------:R-:W-:Y:S01]  /*5cd0*/  SHF.R.U64 R5, R4, UR6, R5 ;  /* 0x0000000604057c19 */ /* 0x000fe20008001205 */
[----:B------:R-:W-:Y:S01]  /*5ce0*/  ULDC UR6, c[0x0][0x638] ;  /* 0x00018e0000067ab9 */ /* 0x000fe20000000800 */
[----:B------:R-:W-:Y:S01]  /*5cf0*/  LOP3.LUT R6, R9, UR4, RZ, 0xc0, !PT ;  /* 0x0000000409067c12 */ /* 0x000fe2000f8ec0ff */
[----:B------:R-:W-:Y:S02]  /*5d00*/  ULDC UR7, c[0x0][0x610] ;  /* 0x0001840000077ab9 */ /* 0x000fe40000000800 */
[----:B------:R-:W-:Y:S02]  /*5d10*/  IMAD.MOV R4, RZ, RZ, -R5 ;  /* 0x000000ffff047224 */ /* 0x000fe400078e0a05 */
[----:B------:R-:W-:-:S02]  /*5d20*/  IMAD R20, R5, UR5, R20 ;  /* 0x0000000505147c24 */ /* 0x000fc4000f8e0214 */
[----:B0-----:R-:W-:Y:S02]  /*5d30*/  @P1 IMAD R15, R21, R22, R14 ;  /* 0x00000016150f1224 */ /* 0x001fe400078e020e */
[----:B------:R-:W-:Y:S01]  /*5d40*/  IMAD R19, R4, UR6, R19 ;  /* 0x0000000604137c24 */ /* 0x000fe2000f8e0213 */
[----:B------:R-:W-:Y:S01]  /*5d50*/  ULDC UR6, c[0x0][0x600] ;  /* 0x0001800000067ab9 */ /* 0x000fe20000000800 */
[----:B------:R-:W-:Y:S02]  /*5d60*/  IMAD R15, R20, UR7, R15 ;  /* 0x00000007140f7c24 */ /* 0x000fe4000f8e020f */
[----:B------:R-:W-:Y:S02]  /*5d70*/  IMAD R6, R19, UR6, R6 ;  /* 0x0000000613067c24 */ /* 0x000fe4000f8e0206 */
[----:B------:R-:W-:-:S03]  /*5d80*/  IMAD.MOV.U32 R4, RZ, RZ, 0x1 ;  /* 0x00000001ff047424 */ /* 0x000fc600078e00ff */
[----:B------:R-:W-:Y:S02]  /*5d90*/  SEL R20, R6, R15, !P1 ;  /* 0x0000000f06147207 */ /* 0x000fe40004800000 */
[----:B------:R-:W-:-:S07]  /*5da0*/  SEL R19, R15, R6, !P1 ;  /* 0x000000060f137207 */ /* 0x000fce0004800000 */
.L_x_107:
[----:B------:R-:W-:Y:S05]  /*5db0*/  BSYNC B1 ;  /* 0x0000000000017941 */ /* 0x000fea0003800000 */
.L_x_106:
[----:B------:R-:W-:-:S13]  /*5dc0*/  LOP3.LUT P1, RZ, R4, 0xff, RZ, 0xc0, !PT ;  /* 0x000000ff04ff7812 */ /* 0x000fda000782c0ff */
[----:B------:R-:W-:Y:S05]  /*5dd0*/  @P1 BRA `(.L_x_110) ;  /* 0xfffffff4001c1947 */ /* 0x000fea000383ffff */
[----:B------:R-:W-:Y:S05]  /*5de0*/  BSYNC B0 ;  /* 0x0000000000007941 */ /* 0x000fea0003800000 */
.L_x_98:
[----:B------:R-:W-:-:S03]  /*5df0*/  UMOV UR6, 0xffffffff ;  /* 0xffffffff00067882 */ /* 0x000fc60000000000 */
[----:B------:R-:W-:Y:S05]  /*5e00*/  BRA.DIV UR6, `(.L_x_111) ;  /* 0x0000000206f47947 */ /* 0x000fea000b800000 */
[----:B------:R-:W-:-:S13]  /*5e10*/  ELECT P6, URZ, PT ;  /* 0x00000000003f782f */ /* 0x000fda00038c0000 */
.L_x_124:
[----:B------:R-:W-:Y:S04]  /*5e20*/  BSSY B0, `(.L_x_112) ;  /* 0x0000022000007945 */ /* 0x000fe80003800000 */
[----:B------:R-:W-:Y:S05]  /*5e30*/  @!P6 BRA `(.L_x_113) ;  /* 0x000000000080e947 */ /* 0x000fea0003800000 */
[----:B------:R-:W-:-:S04]  /*5e40*/  LOP3.LUT R18, R18, 0x2, RZ, 0xfc, !PT ;  /* 0x0000000212127812 */ /* 0x000fc800078efcff */
[----:B------:R-:W-:-:S13]  /*5e50*/  ISETP.NE.AND P0, PT, R18, 0x3, PT ;  /* 0x000000031200780c */ /* 0x000fda0003f05270 */
[----:B------:R-:W-:Y:S05]  /*5e60*/  @!P0 BRA `(.L_x_114) ;  /* 0x0000000000048947 */ /* 0x000fea0003800000 */
[----:B------:R-:W-:Y:S01]  /*5e70*/  BPT.TRAP 0x1 ;  /* 0x000000040000795c */ /* 0x000fe20000300000 */
.L_x_114:
[----:B------:R-:W0:Y:S01]  /*5e80*/  S2R R3, SR_CgaCtaId ;  /* 0x0000000000037919 */ /* 0x000e220000008800 */
[----:B------:R-:W-:-:S04]  /*5e90*/  MOV R2, 0x400 ;  /* 0x0000040000027802 */ /* 0x000fc80000000f00 */
[----:B0-----:R-:W-:Y:S02]  /*5ea0*/  LEA R3, R3, R2, 0x18 ;  /* 0x0000000203037211 */ /* 0x001fe400078ec0ff */
[----:B------:R-:W-:-:S03]  /*5eb0*/  SHF.L.U32 R2, R0, 0x1f, RZ ;  /* 0x0000001f00027819 */ /* 0x000fc600000006ff */
[----:B------:R-:W-:-:S04]  /*5ec0*/  VIADD R3, R3, 0x18 ;  /* 0x0000001803037836 */ /* 0x000fc80000000000 */
[C---:B------:R-:W-:Y:S02]  /*5ed0*/  IMAD R7, R12.reuse, 0x8, R3 ;  /* 0x000000080c077824 */ /* 0x040fe400078e0203 */
[----:B------:R-:W-:Y:S02]  /*5ee0*/  VIADD R12, R12, 0x1 ;  /* 0x000000010c0c7836 */ /* 0x000fe40000000000 */
[----:B------:R-:W0:Y:S03]  /*5ef0*/  SYNCS.PHASECHK.TRANS64.TRYWAIT P0, [R7+URZ], R2 ;  /* 0x00000002070075a7 */ /* 0x000e26000800017f */
[----:B------:R-:W-:-:S04]  /*5f00*/  ISETP.NE.AND P1, PT, R12, 0x3, PT ;  /* 0x000000030c00780c */ /* 0x000fc80003f25270 */
[----:B------:R-:W-:Y:S02]  /*5f10*/  SEL R5, RZ, 0x1, P1 ;  /* 0x00000001ff057807 */ /* 0x000fe40000800000 */
[----:B------:R-:W-:Y:S02]  /*5f20*/  SEL R12, R12, RZ, P1 ;  /* 0x000000ff0c0c7207 */ /* 0x000fe40000800000 */
[----:B------:R-:W-:-:S03]  /*5f30*/  LOP3.LUT R5, R0, R5, RZ, 0x3c, !PT ;  /* 0x0000000500057212 */ /* 0x000fc600078e3cff */
[----:B------:R-:W-:Y:S01]  /*5f40*/  IMAD R9, R12, 0x8, R3 ;  /* 0x000000080c097824 */ /* 0x000fe200078e0203 */
[----:B------:R-:W-:Y:S01]  /*5f50*/  SHF.L.U32 R4, R5, 0x1f, RZ ;  /* 0x0000001f05047819 */ /* 0x000fe200000006ff */
[----:B0-----:R-:W-:Y:S06]  /*5f60*/  @!P0 BRA `(.L_x_115) ;  /* 0x0000000000bc8947 */ /* 0x001fec0003800000 */
.L_x_125:
[----:B------:R-:W1:Y:S01]  /*5f70*/  SYNCS.PHASECHK.TRANS64.TRYWAIT P0, [R9+URZ], R4 ;  /* 0x00000004090075a7 */ /* 0x000e62000800017f */
[----:B------:R-:W-:-:S05]  /*5f80*/  VIADD R0, R12, 0x1 ;  /* 0x000000010c007836 */ /* 0x000fca0000000000 */
[----:B------:R-:W-:-:S04]  /*5f90*/  ISETP.NE.AND P1, PT, R0, 0x3, PT ;  /* 0x000000030000780c */ /* 0x000fc80003f25270 */
[----:B0-----:R-:W-:Y:S02]  /*5fa0*/  SEL R2, RZ, 0x1, P1 ;  /* 0x00000001ff027807 */ /* 0x001fe40000800000 */
[----:B------:R-:W-:Y:S02]  /*5fb0*/  SEL R0, R0, RZ, P1 ;  /* 0x000000ff00007207 */ /* 0x000fe40000800000 */
[----:B------:R-:W-:Y:S01]  /*5fc0*/  LOP3.LUT R2, R5, R2, RZ, 0x3c, !PT ;  /* 0x0000000205027212 */ /* 0x000fe200078e3cff */
[----:B-1----:R-:W-:Y:S06]  /*5fd0*/  @!P0 BRA `(.L_x_116) ;  /* 0x0000000000b48947 */ /* 0x002fec0003800000 */
.L_x_126:
[----:B------:R-:W-:Y:S01]  /*5fe0*/  IMAD R3, R0, 0x8, R3 ;  /* 0x0000000800037824 */ /* 0x000fe200078e0203 */
[----:B------:R-:W-:-:S07]  /*5ff0*/  SHF.L.U32 R0, R2, 0x1f, RZ ;  /* 0x0000001f02007819 */ /* 0x000fce00000006ff */
.L_x_117:
[----:B-1----:R1:W2:Y:S02]  /*6000*/  SYNCS.PHASECHK.TRANS64.TRYWAIT P0, [R3+URZ], R0 ;  /* 0x00000000030075a7 */ /* 0x0022a4000800017f */
[----:B--2---:R-:W-:Y:S05]  /*6010*/  @!P0 NANOSLEEP.SYNCS 0x989680 ;  /* 0x009896800000895d */ /* 0x004fea0003900000 */
[----:B------:R-:W2:Y:S02]  /*6020*/  @!P0 SYNCS.PHASECHK.TRANS64 P0, [R3+URZ], R0 ;  /* 0x00000000030085a7 */ /* 0x000ea4000800007f */
[----:B--2---:R-:W-:Y:S05]  /*6030*/  @!P0 BRA `(.L_x_117) ;  /* 0xfffffffc00f08947 */ /* 0x004fea000383ffff */
.L_x_113:
[----:B------:R-:W-:Y:S05]  /*6040*/  BSYNC B0 ;  /* 0x0000000000007941 */ /* 0x000fea0003800000 */
.L_x_112:
[----:B------:R-:W-:Y:S05]  /*6050*/  EXIT ;  /* 0x000000000000794d */ /* 0x000fea0003800000 */
.L_x_17:
[----:B-1----:R1:W2:Y:S02]  /*6060*/  SYNCS.PHASECHK.TRANS64.TRYWAIT P1, [R3+URZ], R0 ;  /* 0x00000000030075a7 */ /* 0x0022a4000802017f */
[----:B--2---:R-:W-:Y:S05]  /*6070*/  @!P1 NANOSLEEP.SYNCS 0x989680 ;  /* 0x009896800000995d */ /* 0x004fea0003900000 */
[----:B------:R-:W2:Y:S02]  /*6080*/  @!P1 SYNCS.PHASECHK.TRANS64 P1, [R3+URZ], R0 ;  /* 0x00000000030095a7 */ /* 0x000ea4000802007f */
[----:B--2---:R-:W-:Y:S05]  /*6090*/  @!P1 BRA `(.L_x_17) ;  /* 0xfffffffc00f09947 */ /* 0x004fea000383ffff */
[----:B------:R-:W-:Y:S05]  /*60a0*/  BRA `(.L_x_16) ;  /* 0xffffffb000f87947 */ /* 0x000fea000383ffff */
.L_x_22:
[----:B-1----:R-:W-:-:S04]  /*60b0*/  IMAD.U32 R4, RZ, RZ, UR8 ;  /* 0x00000008ff047e24 */ /* 0x002fc8000f8e00ff */
[----:B------:R1:W2:Y:S03]  /*60c0*/  SYNCS.PHASECHK.TRANS64.TRYWAIT P1, [R4+URZ], R3 ;  /* 0x00000003040075a7 */ /* 0x0002a6000802017f */
[----:B--2---:R-:W-:Y:S05]  /*60d0*/  @!P1 NANOSLEEP.SYNCS 0x989680 ;  /* 0x009896800000995d */ /* 0x004fea0003900000 */
[----:B------:R-:W2:Y:S02]  /*60e0*/  @!P1 SYNCS.PHASECHK.TRANS64 P1, [R4+URZ], R3 ;  /* 0x00000003040095a7 */ /* 0x000ea4000802007f */
[----:B--2---:R-:W-:Y:S05]  /*60f0*/  @!P1 BRA `(.L_x_22) ;  /* 0xfffffffc00ec9947 */ /* 0x004fea000383ffff */
[----:B------:R-:W-:Y:S05]  /*6100*/  BRA `(.L_x_21) ;  /* 0xffffffb800347947 */ /* 0x000fea000383ffff */
.L_x_99:
[----:B------:R-:W-:Y:S01]  /*6110*/  BSSY B1, `(.L_x_118) ;  /* 0x0000006000017945 */ /* 0x000fe20003800000 */
[----:B------:R-:W-:-:S07]  /*6120*/  IMAD.MOV.U32 R15, RZ, RZ, -0x1 ;  /* 0xffffffffff0f7424 */ /* 0x000fce00078e00ff */
[----:B------:R-:W-:Y:S05]  /*6130*/  WARPSYNC.COLLECTIVE R15, `(.L_x_119) ;  /* 0x000000000f0c7348 */ /* 0x000fea0003c00000 */
[----:B------:R-:W-:Y:S02]  /*6140*/  ELECT P6, UR62, PT ;  /* 0x00000000003e782f */ /* 0x000fe400038c0000 */
[----:B------:R-:W-:Y:S01]  /*6150*/  MOV R14, UR62 ;  /* 0x0000003e000e7c02 */ /* 0x000fe20008000f00 */
[----:B------:R-:W-:Y:S10]  /*6160*/  ENDCOLLECTIVE ;  /* 0x000000000000791b */ /* 0x000ff40003800000 */
.L_x_119:
[----:B------:R-:W-:Y:S05]  /*6170*/  BSYNC B1 ;  /* 0x0000000000017941 */ /* 0x000fea0003800000 */
.L_x_118:
[----:B------:R-:W-:Y:S05]  /*6180*/  BRA `(.L_x_120) ;  /* 0xfffffff0003c7947 */ /* 0x000fea000383ffff */
.L_x_102:
[----:B0-----:R0:W1:Y:S02]  /*6190*/  SYNCS.PHASECHK.TRANS64.TRYWAIT P1, [R14+URZ+0x18], R7 ;  /* 0x000018070e0075a7 */ /* 0x001064000802017f */
[----:B-1----:R-:W-:Y:S05]  /*61a0*/  @!P1 NANOSLEEP.SYNCS 0x989680 ;  /* 0x009896800000995d */ /* 0x002fea0003900000 */
[----:B------:R-:W1:Y:S02]  /*61b0*/  @!P1 SYNCS.PHASECHK.TRANS64 P1, [R14+URZ+0x18], R7 ;  /* 0x000018070e0095a7 */ /* 0x000e64000802007f */
[----:B-1----:R-:W-:Y:S05]  /*61c0*/  @!P1 BRA `(.L_x_102) ;  /* 0xfffffffc00f09947 */ /* 0x002fea000383ffff */
[----:B------:R-:W-:Y:S05]  /*61d0*/  BRA `(.L_x_121) ;  /* 0xfffffff000707947 */ /* 0x000fea000383ffff */
.L_x_111:
[----:B------:R-:W-:Y:S01]  /*61e0*/  BSSY B0, `(.L_x_122) ;  /* 0x0000006000007945 */ /* 0x000fe20003800000 */
[----:B------:R-:W-:-:S07]  /*61f0*/  IMAD.MOV.U32 R15, RZ, RZ, -0x1 ;  /* 0xffffffffff0f7424 */ /* 0x000fce00078e00ff */
[----:B------:R-:W-:Y:S05]  /*6200*/  WARPSYNC.COLLECTIVE R15, `(.L_x_123) ;  /* 0x000000000f0c7348 */ /* 0x000fea0003c00000 */
[----:B------:R-:W-:Y:S02]  /*6210*/  ELECT P6, UR62, PT ;  /* 0x00000000003e782f */ /* 0x000fe400038c0000 */
[----:B------:R-:W-:Y:S01]  /*6220*/  MOV R14, UR62 ;  /* 0x0000003e000e7c02 */ /* 0x000fe20008000f00 */
[----:B------:R-:W-:Y:S10]  /*6230*/  ENDCOLLECTIVE ;  /* 0x000000000000791b */ /* 0x000ff40003800000 */
.L_x_123:
[----:B------:R-:W-:Y:S05]  /*6240*/  BSYNC B0 ;  /* 0x0000000000007941 */ /* 0x000fea0003800000 */
.L_x_122:
[----:B------:R-:W-:Y:S05]  /*6250*/  BRA `(.L_x_124) ;  /* 0xfffffff800f07947 */ /* 0x000fea000383ffff */
.L_x_115:
[----:B0-----:R0:W1:Y:S02]  /*6260*/  SYNCS.PHASECHK.TRANS64.TRYWAIT P0, [R7+URZ], R2 ;  /* 0x00000002070075a7 */ /* 0x001064000800017f */
[----:B-1----:R-:W-:Y:S05]  /*6270*/  @!P0 NANOSLEEP.SYNCS 0x989680 ;  /* 0x009896800000895d */ /* 0x002fea0003900000 */
[----:B------:R-:W1:Y:S02]  /*6280*/  @!P0 SYNCS.PHASECHK.TRANS64 P0, [R7+URZ], R2 ;  /* 0x00000002070085a7 */ /* 0x000e64000800007f */
[----:B-1----:R-:W-:Y:S05]  /*6290*/  @!P0 BRA `(.L_x_115) ;  /* 0xfffffffc00f08947 */ /* 0x002fea000383ffff */
[----:B------:R-:W-:Y:S05]  /*62a0*/  BRA `(.L_x_125) ;  /* 0xfffffffc00307947 */ /* 0x000fea000383ffff */
.L_x_116:
[----:B0-----:R0:W1:Y:S02]  /*62b0*/  SYNCS.PHASECHK.TRANS64.TRYWAIT P0, [R9+URZ], R4 ;  /* 0x00000004090075a7 */ /* 0x001064000800017f */
[----:B-1----:R-:W-:Y:S05]  /*62c0*/  @!P0 NANOSLEEP.SYNCS 0x989680 ;  /* 0x009896800000895d */ /* 0x002fea0003900000 */
[----:B------:R-:W1:Y:S02]  /*62d0*/  @!P0 SYNCS.PHASECHK.TRANS64 P0, [R9+URZ], R4 ;  /* 0x00000004090085a7 */ /* 0x000e64000800007f */
[----:B-1----:R-:W-:Y:S05]  /*62e0*/  @!P0 BRA `(.L_x_116) ;  /* 0xfffffffc00f08947 */ /* 0x002fea000383ffff */
[----:B------:R-:W-:Y:S05]  /*62f0*/  BRA `(.L_x_126) ;  /* 0xfffffffc00387947 */ /* 0x000fea000383ffff */
.L_x_127:
[----:B------:R-:W-:-:S00]  /*6300*/  BRA `(.L_x_127) ;  /* 0xfffffffc00fc7947 */ /* 0x000fc0000383ffff */
[----:B------:R-:W-:-:S00]  /*6310*/  NOP ;  /* 0x0000000000007918 */ /* 0x000fc00000000000 */
        /* <DEDUP_REMOVED lines=14> */
.L_x_128:


//--------------------- .nv.global.init           --------------------------
	.section	.nv.global.init,"aw",@progbits
.nv.global.init:
	.type		$str$22,@object
	.size		$str$22,($str$23 - $str$22)
$str$22:
        /*0000*/ 	.byte	0x6b, 0x5f, 0x74, 0x69, 0x6c, 0x65, 0x5f, 0x63, 0x6f, 0x75, 0x6e, 0x74, 0x20, 0x3e, 0x3d, 0x20
        /*0010*/ 	.byte	0x31, 0x00
	.type		$str$23,@object
	.size		$str$23,(__unnamed_1 - $str$23)
$str$23:
        /*0012*/ 	.byte	0x2f, 0x74, 0x6d, 0x70, 0x2f, 0x63, 0x75, 0x74, 0x6c, 0x61, 0x73, 0x73, 0x5f, 0x73, 0x77, 0x65
        /*0022*/ 	.byte	0x65, 0x70, 0x5f, 0x73, 0x72, 0x63, 0x2f, 0x69, 0x6e, 0x63, 0x6c, 0x75, 0x64, 0x65, 0x2f, 0x63
        /*0032*/ 	.byte	0x75, 0x74, 0x6c, 0x61, 0x73, 0x73, 0x2f, 0x67, 0x65, 0x6d, 0x6d, 0x2f, 0x63, 0x6f, 0x6c, 0x6c
        /*0042*/ 	.byte	0x65, 0x63, 0x74, 0x69, 0x76, 0x65, 0x2f, 0x73, 0x6d, 0x39, 0x30, 0x5f, 0x6d, 0x6d, 0x61, 0x5f
        /*0052*/ 	.byte	0x74, 0x6d, 0x61, 0x5f, 0x67, 0x6d, 0x6d, 0x61, 0x5f, 0x73, 0x73, 0x5f, 0x77, 0x61, 0x72, 0x70
        /*0062*/ 	.byte	0x73, 0x70, 0x65, 0x63, 0x69, 0x61, 0x6c, 0x69, 0x7a, 0x65, 0x64, 0x2e, 0x68, 0x70, 0x70, 0x00
	.type		__unnamed_1,@object
	.size		__unnamed_1,(.L_0 - __unnamed_1)
__unnamed_1:
        /*0072*/ 	.byte	0x76, 0x6f, 0x69, 0x64, 0x20, 0x63, 0x75, 0x74, 0x6c, 0x61, 0x73, 0x73, 0x3a, 0x3a, 0x67, 0x65
        /* <DEDUP_REMOVED lines=179> */
        /*0bb2*/ 	.byte	0x64, 0x65, 0x6e, 0x74, 0x69, 0x74, 0x79, 0x5d, 0x00
.L_0:


//--------------------- .nv.shared._ZN7cutlass13device_kernelINS_4gemm6kernel13GemmUniversalIN4cute5tupleIJiiiiEEENS1_10collective13CollectiveMmaINS1_34MainloopSm90TmaGmmaWarpSpecializedILi3ENS5_IJNS4_1CILi1EEESB_SB_EEENS1_35KernelTmaWarpSpecializedCooperativeEEENS5_IJNSA_ILi128EEENSA_ILi64EEESF_EEENS_6half_tENS5_IJlSB_lEEESI_SJ_NS4_8TiledMMAINS4_8MMA_AtomIJNS4_4SM904GMMA25MMA_64x64x16_F32F16F16_SSILNSN_5MajorE0ELSP_0ELNSN_7ScaleInE1ELSQ_1EEEEEENS4_6LayoutINS5_IJNSA_ILi2EEESB_SB_EEENS5_IJSB_NSA_ILi0EEESW_EEEEENS5_IJNS4_10UnderscoreESZ_SZ_EEEEENS4_13SM90_TMA_LOADENS4_14ComposedLayoutINS4_7SwizzleILi3ELi4ELi3EEENS4_18smem_ptr_flag_bitsILi16EEENST_INS5_IJNSA_ILi8EEESG_EEENS5_IJSG_SB_EEEEEEEvNS4_8identityES12_S1C_vS1D_EENS_8epilogue10collective6detail29Sm90TmaWarpSpecializedAdapterINS1G_15DefaultEpilogueISI_SJ_SJ_NS1F_6thread17LinearCombinationISI_Li1EffLNS1K_9ScaleType4KindE0ELNS_15FloatRoundStyleE2ESI_EENS1_15EpilogueDefaultEEEEEvvEEEEvNT_6ParamsE --------------------------
	.section	.nv.shared._ZN7cutlass13device_kernelINS_4gemm6kernel13GemmUniversalIN4cute5tupleIJiiiiEEENS1_10collective13CollectiveMmaINS1_34MainloopSm90TmaGmmaWarpSpecializedILi3ENS5_IJNS4_1CILi1EEESB_SB_EEENS1_35KernelTmaWarpSpecializedCooperativeEEENS5_IJNSA_ILi128EEENSA_ILi64EEESF_EEENS_6half_tENS5_IJlSB_lEEESI_SJ_NS4_8TiledMMAINS4_8MMA_AtomIJNS4_4SM904GMMA25MMA_64x64x16_F32F16F16_SSILNSN_5MajorE0ELSP_0ELNSN_7ScaleInE1ELSQ_1EEEEEENS4_6LayoutINS5_IJNSA_ILi2EEESB_SB_EEENS5_IJSB_NSA_ILi0EEESW_EEEEENS5_IJNS4_10UnderscoreESZ_SZ_EEEEENS4_13SM90_TMA_LOADENS4_14ComposedLayoutINS4_7SwizzleILi3ELi4ELi3EEENS4_18smem_ptr_flag_bitsILi16EEENST_INS5_IJNSA_ILi8EEESG_EEENS5_IJSG_SB_EEEEEEEvNS4_8identityES12_S1C_vS1D_EENS_8epilogue10collective6detail29Sm90TmaWarpSpecializedAdapterINS1G_15DefaultEpilogueISI_SJ_SJ_NS1F_6thread17LinearCombinationISI_Li1EffLNS1K_9ScaleType4KindE0ELNS_15FloatRoundStyleE2ESI_EENS1_15EpilogueDefaultEEEEEvvEEEEvNT_6ParamsE,"aw",@nobits
	.sectionflags	@""
	.align	16
	.zero		1024


//--------------------- .nv.shared.reserved.0     --------------------------
	.section	.nv.shared.reserved.0,"aw",@nobits
	.weak		__nv_reservedSMEM_offset_0_alias
	.size		__nv_reservedSMEM_offset_0_alias, 0, 0
	.other		__nv_reservedSMEM_offset_0_alias,@"STO_CUDA_RESERVED_SHARED STV_DEFAULT"
__nv_reservedSMEM_offset_0_alias:
	.zero		0


//--------------------- .nv.global                --------------------------
	.section	.nv.global,"aw",@nobits
.nv.global:
	.type		_ZN40_INTERNAL_1be85c03_4_k_cu_9eaff31a_162344cute1_E,@object
	.size		_ZN40_INTERNAL_1be85c03_4_k_cu_9eaff31a_162344cute1_E,(_ZN40_INTERNAL_1be85c03_4_k_cu_9eaff31a_162344cuda3std3__45__cpo6cbeginE - _ZN40_INTERNAL_1be85c03_4_k_cu_9eaff31a_162344cute1_E)
_ZN40_INTERNAL_1be85c03_4_k_cu_9eaff31a_162344cute1_E:
	.zero		1
	.type		_ZN40_INTERNAL_1be85c03_4_k_cu_9eaff31a_162344cuda3std3__45__cpo6cbeginE,@object
	.size		_ZN40_INTERNAL_1be85c03_4_k_cu_9eaff31a_162344cuda3std3__45__cpo6cbeginE,(_ZN40_INTERNAL_1be85c03_4_k_cu_9eaff31a_162344cuda3std3__48in_placeE - _ZN40_INTERNAL_1be85c03_4_k_cu_9eaff31a_162344cuda3std3__45__cpo6cbeginE)
_ZN40_INTERNAL_1be85c03_4_k_cu_9eaff31a_162344cuda3std3__45__cpo6cbeginE:
	.zero		1
	.type		_ZN40_INTERNAL_1be85c03_4_k_cu_9eaff31a_162344cuda3std3__48in_placeE,@object
	.size		_ZN40_INTERNAL_1be85c03_4_k_cu_9eaff31a_162344cuda3std3__48in_placeE,(_ZN40_INTERNAL_1be85c03_4_k_cu_9eaff31a_162344cuda3std6ranges3__45__cpo9iter_moveE - _ZN40_INTERNAL_1be85c03_4_k_cu_9eaff31a_162344cuda3std3__48in_placeE)
_ZN40_INTERNAL_1be85c03_4_k_cu_9eaff31a_162344cuda3std3__48in_placeE:
	.zero		1
	.type		_ZN40_INTERNAL_1be85c03_4_k_cu_9eaff31a_162344cuda3std6ranges3__45__cpo9iter_moveE,@object
	.size		_ZN40_INTERNAL_1be85c03_4_k_cu_9eaff31a_162344cuda3std6ranges3__45__cpo9iter_moveE,(_ZN40_INTERNAL_1be85c03_4_k_cu_9eaff31a_162344cuda3std3__45__cpo5beginE - _ZN40_INTERNAL_1be85c03_4_k_cu_9eaff31a_162344cuda3std6ranges3__45__cpo9iter_moveE)
_ZN40_INTERNAL_1be85c03_4_k_cu_9eaff31a_162344cuda3std6ranges3__45__cpo9iter_moveE:
	.zero		1
	.type		_ZN40_INTERNAL_1be85c03_4_k_cu_9eaff31a_162344cuda3std3__45__cpo5beginE,@object
	.size		_ZN40_INTERNAL_1be85c03_4_k_cu_9eaff31a_162344cuda3std3__45__cpo5beginE,(_ZN40_INTERNAL_1be85c03_4_k_cu_9eaff31a_162344cuda3std3__442_GLOBAL__N__1be85c03_4_k_cu_9eaff31a_162346ignoreE - _ZN40_INTERNAL_1be85c03_4_k_cu_9eaff31a_162344cuda3std3__45__cpo5beginE)
_ZN40_INTERNAL_1be85c03_4_k_cu_9eaff31a_162344cuda3std3__45__cpo5beginE:
	.zero		1
	.type		_ZN40_INTERNAL_1be85c03_4_k_cu_9eaff31a_162344cuda3std3__442_GLOBAL__N__1be85c03_4_k_cu_9eaff31a_162346ignoreE,@object
	.size		_ZN40_INTERNAL_1be85c03_4_k_cu_9eaff31a_162344cuda3std3__442_GLOBAL__N__1be85c03_4_k_cu_9eaff31a_162346ignoreE,(_ZN40_INTERNAL_1be85c03_4_k_cu_9eaff31a_162344cute7productE - _ZN40_INTERNAL_1be85c03_4_k_cu_9eaff31a_162344cuda3std3__442_GLOBAL__N__1be85c03_4_k_cu_9eaff31a_162346ignoreE)
_ZN40_INTERNAL_1be85c03_4_k_cu_9eaff31a_162344cuda3std3__442_GLOBAL__N__1be85c03_4_k_cu_9eaff31a_162346ignoreE:
	.zero		1
	.type		_ZN40_INTERNAL_1be85c03_4_k_cu_9eaff31a_162344cute7productE,@object
	.size		_ZN40_INTERNAL_1be85c03_4_k_cu_9eaff31a_162344cute7productE,(_ZN40_INTERNAL_1be85c03_4_k_cu_9eaff31a_162344cuda3std3__45__cpo3endE - _ZN40_INTERNAL_1be85c03_4_k_cu_9eaff31a_162344cute7productE)
_ZN40_INTERNAL_1be85c03_4_k_cu_9eaff31a_162344cute7productE:
	.zero		1
	.type		_ZN40_INTERNAL_1be85c03_4_k_cu_9eaff31a_162344cuda3std3__45__cpo3endE,@object
	.size		_ZN40_INTERNAL_1be85c03_4_k_cu_9eaff31a_162344cuda3std3__45__cpo3endE,(_ZN40_INTERNAL_1be85c03_4_k_cu_9eaff31a_162344cuda3std3__419piecewise_constructE - _ZN40_INTERNAL_1be85c03_4_k_cu_9eaff31a_162344cuda3std3__45__cpo3endE)
_ZN40_INTERNAL_1be85c03_4_k_cu_9eaff31a_162344cuda3std3__45__cpo3endE:
	.zero		1
	.type		_ZN40_INTERNAL_1be85c03_4_k_cu_9eaff31a_162344cuda3std3__419piecewise_constructE,@object
	.size		_ZN40_INTERNAL_1be85c03_4_k_cu_9eaff31a_162344cuda3std3__419piecewise_constructE,(_ZN40_INTERNAL_1be85c03_4_k_cu_9eaff31a_162344cuda3std3__45__cpo4cendE - _ZN40_INTERNAL_1be85c03_4_k_cu_9eaff31a_162344cuda3std3__419piecewise_constructE)
_ZN40_INTERNAL_1be85c03_4_k_cu_9eaff31a_162344cuda3std3__419piecewise_constructE:
	.zero		1
	.type		_ZN40_INTERNAL_1be85c03_4_k_cu_9eaff31a_162344cuda3std3__45__cpo4cendE,@object
	.size		_ZN40_INTERNAL_1be85c03_4_k_cu_9eaff31a_162344cuda3std3__45__cpo4cendE,(_ZN40_INTERNAL_1be85c03_4_k_cu_9eaff31a_162344cuda3std6ranges3__45__cpo4swapE - _ZN40_INTERNAL_1be85c03_4_k_cu_9eaff31a_162344cuda3std3__45__cpo4cendE)
_ZN40_INTERNAL_1be85c03_4_k_cu_9eaff31a_162344cuda3std3__45__cpo4cendE:
	.zero		1
	.type		_ZN40_INTERNAL_1be85c03_4_k_cu_9eaff31a_162344cuda3std6ranges3__45__cpo4swapE,@object
	.size		_ZN40_INTERNAL_1be85c03_4_k_cu_9eaff31a_162344cuda3std6ranges3__45__cpo4swapE,(.L_8 - _ZN40_INTERNAL_1be85c03_4_k_cu_9eaff31a_162344cuda3std6ranges3__45__cpo4swapE)
_ZN40_INTERNAL_1be85c03_4_k_cu_9eaff31a_162344cuda3std6ranges3__45__cpo4swapE:
	.zero		1
.L_8:


//--------------------- .nv.constant0._ZN7cutlass13device_kernelINS_4gemm6kernel13GemmUniversalIN4cute5tupleIJiiiiEEENS1_10collective13CollectiveMmaINS1_34MainloopSm90TmaGmmaWarpSpecializedILi3ENS5_IJNS4_1CILi1EEESB_SB_EEENS1_35KernelTmaWarpSpecializedCooperativeEEENS5_IJNSA_ILi128EEENSA_ILi64EEESF_EEENS_6half_tENS5_IJlSB_lEEESI_SJ_NS4_8TiledMMAINS4_8MMA_AtomIJNS4_4SM904GMMA25MMA_64x64x16_F32F16F16_SSILNSN_5MajorE0ELSP_0ELNSN_7ScaleInE1ELSQ_1EEEEEENS4_6LayoutINS5_IJNSA_ILi2EEESB_SB_EEENS5_IJSB_NSA_ILi0EEESW_EEEEENS5_IJNS4_10UnderscoreESZ_SZ_EEEEENS4_13SM90_TMA_LOADENS4_14ComposedLayoutINS4_7SwizzleILi3ELi4ELi3EEENS4_18smem_ptr_flag_bitsILi16EEENST_INS5_IJNSA_ILi8EEESG_EEENS5_IJSG_SB_EEEEEEEvNS4_8identityES12_S1C_vS1D_EENS_8epilogue10collective6detail29Sm90TmaWarpSpecializedAdapterINS1G_15DefaultEpilogueISI_SJ_SJ_NS1F_6thread17LinearCombinationISI_Li1EffLNS1K_9ScaleType4KindE0ELNS_15FloatRoundStyleE2ESI_EENS1_15EpilogueDefaultEEEEEvvEEEEvNT_6ParamsE --------------------------
	.section	.nv.constant0._ZN7cutlass13device_kernelINS_4gemm6kernel13GemmUniversalIN4cute5tupleIJiiiiEEENS1_10collective13CollectiveMmaINS1_34MainloopSm90TmaGmmaWarpSpecializedILi3ENS5_IJNS4_1CILi1EEESB_SB_EEENS1_35KernelTmaWarpSpecializedCooperativeEEENS5_IJNSA_ILi128EEENSA_ILi64EEESF_EEENS_6half_tENS5_IJlSB_lEEESI_SJ_NS4_8TiledMMAINS4_8MMA_AtomIJNS4_4SM904GMMA25MMA_64x64x16_F32F16F16_SSILNSN_5MajorE0ELSP_0ELNSN_7ScaleInE1ELSQ_1EEEEEENS4_6LayoutINS5_IJNSA_ILi2EEESB_SB_EEENS5_IJSB_NSA_ILi0EEESW_EEEEENS5_IJNS4_10UnderscoreESZ_SZ_EEEEENS4_13SM90_TMA_LOADENS4_14ComposedLayoutINS4_7SwizzleILi3ELi4ELi3EEENS4_18smem_ptr_flag_bitsILi16EEENST_INS5_IJNSA_ILi8EEESG_EEENS5_IJSG_SB_EEEEEEEvNS4_8identityES12_S1C_vS1D_EENS_8epilogue10collective6detail29Sm90TmaWarpSpecializedAdapterINS1G_15DefaultEpilogueISI_SJ_SJ_NS1F_6thread17LinearCombinationISI_Li1EffLNS1K_9ScaleType4KindE0ELNS_15FloatRoundStyleE2ESI_EENS1_15EpilogueDefaultEEEEEvvEEEEvNT_6ParamsE,"a",@progbits
	.sectionflags	@""
	.align	4
.nv.constant0._ZN7cutlass13device_kernelINS_4gemm6kernel13GemmUniversalIN4cute5tupleIJiiiiEEENS1_10collective13CollectiveMmaINS1_34MainloopSm90TmaGmmaWarpSpecializedILi3ENS5_IJNS4_1CILi1EEESB_SB_EEENS1_35KernelTmaWarpSpecializedCooperativeEEENS5_IJNSA_ILi128EEENSA_ILi64EEESF_EEENS_6half_tENS5_IJlSB_lEEESI_SJ_NS4_8TiledMMAINS4_8MMA_AtomIJNS4_4SM904GMMA25MMA_64x64x16_F32F16F16_SSILNSN_5MajorE0ELSP_0ELNSN_7ScaleInE1ELSQ_1EEEEEENS4_6LayoutINS5_IJNSA_ILi2EEESB_SB_EEENS5_IJSB_NSA_ILi0EEESW_EEEEENS5_IJNS4_10UnderscoreESZ_SZ_EEEEENS4_13SM90_TMA_LOADENS4_14ComposedLayoutINS4_7SwizzleILi3ELi4ELi3EEENS4_18smem_ptr_flag_bitsILi16EEENST_INS5_IJNSA_ILi8EEESG_EEENS5_IJSG_SB_EEEEEEEvNS4_8identityES12_S1C_vS1D_EENS_8epilogue10collective6detail29Sm90TmaWarpSpecializedAdapterINS1G_15DefaultEpilogueISI_SJ_SJ_NS1F_6thread17LinearCombinationISI_Li1EffLNS1K_9ScaleType4KindE0ELNS_15FloatRoundStyleE2ESI_EENS1_15EpilogueDefaultEEEEEvvEEEEvNT_6ParamsE:
	.zero		1664


//--------------------- SYMBOLS --------------------------

	.type		.nv.reservedSmem.offset0,@object
	.size		.nv.reservedSmem.offset0,0x4
	.type		__assertfail,@function
